// auto-generated by cutlass_sweep.fmha — config: {"arch": "sm_90", "direction": "fwd", "dtype": "fp16", "head_dim": 96, "mask": "residual", "schedule": "pingpong", "tile_kv": 128, "tile_q": 128}
#include "cutlass/cutlass.h"
#include "cute/tensor.hpp"
#include "cutlass/device_kernel.h"
#include "cutlass/kernel_hardware_info.h"
#include "88_hopper_fmha/collective/fmha_fusion.hpp"
#include "88_hopper_fmha/kernel/fmha_kernel_builder.hpp"

using namespace cute;
using Element = cutlass::half_t;
using TileShape = Shape<_128, _128, _96>;
using StrideQ = cute::tuple<int, _1, cute::tuple<int, int>>;
using StrideK = cute::tuple<int, _1, cute::tuple<int, int>>;
using StrideV = cute::tuple<int, cute::_1, cute::tuple<int, int>>;

using Kernel = typename cutlass::fmha::kernel::FmhaBuilder<
    Element, float, float,
    TileShape, StrideQ, StrideK, StrideV,
    cutlass::fmha::collective::ResidualFusion,
    cutlass::gemm::KernelTmaWarpSpecializedPingpong
  >::Kernel;

auto* _anchor = &cutlass::device_kernel<Kernel>;


// ===== COMPILED SASS (sm_90a) =====

	.target	sm_90a

	.elftype	@"ET_EXEC"


//--------------------- .note.nv.tkinfo           --------------------------
	.section	.note.nv.tkinfo,"",@"SHT_NOTE"
	.sectionflags	@"SHF_NOTE_NV_TKINFO"
	.tkinfo
        /*0018*/ 	.word	0x00000002
        /*0030*/ 	.string	""
        /*0030*/ 	.string	"ptxas"
        /*0030*/ 	.string	"Cuda compilation tools, release 13.0, V13.0.88"
        /*0030*/ 	.string	"Build cuda_13.0.r13.0/compiler.36424714_0"
        /*0030*/ 	.string	"-arch sm_90a -m 64 "



//--------------------- .note.nv.cuinfo           --------------------------
	.section	.note.nv.cuinfo,"",@"SHT_NOTE"
	.sectionflags	@"SHF_NOTE_NV_CUINFO"
        /*0018*/ 	.short	0x0002
        /*001a*/ 	.short	0x005a
        /*001c*/ 	.short	0x0082
	.zero		2


//--------------------- .nv.info                  --------------------------
	.section	.nv.info,"",@"SHT_CUDA_INFO"
	.align	4


	//----- nvinfo : EIATTR_REGCOUNT
	.align		4
        /*0000*/ 	.byte	0x04, 0x2f
        /*0002*/ 	.short	(.L_16 - .L_15)
	.align		4
.L_15:
        /*0004*/ 	.word	index@(_ZN7cutlass13device_kernelINS_4fmha6kernel28FmhaKernelTmaWarpSpecializedINS1_10collective30FmhaMainloopTmaWarpSpecializedINS_6half_tEffN4cute5tupleIJNS7_1CILi128EEESA_NS9_ILi96EEEEEENS8_IJiNS9_ILi1EEENS8_IJiiEEEEEESF_SF_NS4_14ResidualFusionEJNS2_6OptionILNS2_3TagE0ENS9_ILb1EEEEENSH_ILSI_2ESJ_EEEEENS4_15FmhaFwdEpilogueIS6_fNS8_IJNS9_ILi64EEESB_SA_EEEEENS2_23PersistentTileSchedulerEJSK_SL_EEEEEvNT_6ParamsE)
        /*0008*/ 	.word	0x000000a8


	//----- nvinfo : EIATTR_FRAME_SIZE
	.align		4
.L_16:
        /*000c*/ 	.byte	0x04, 0x11
        /*000e*/ 	.short	(.L_18 - .L_17)
	.align		4
.L_17:
        /*0010*/ 	.word	index@($__internal_0_$__cuda_sm20_rcp_rn_f32_slowpath)
        /*0014*/ 	.word	0x00000000


	//----- nvinfo : EIATTR_FRAME_SIZE
	.align		4
.L_18:
        /*0018*/ 	.byte	0x04, 0x11
        /*001a*/ 	.short	(.L_20 - .L_19)
	.align		4
.L_19:
        /*001c*/ 	.word	index@(_ZN7cutlass13device_kernelINS_4fmha6kernel28FmhaKernelTmaWarpSpecializedINS1_10collective30FmhaMainloopTmaWarpSpecializedINS_6half_tEffN4cute5tupleIJNS7_1CILi128EEESA_NS9_ILi96EEEEEENS8_IJiNS9_ILi1EEENS8_IJiiEEEEEESF_SF_NS4_14ResidualFusionEJNS2_6OptionILNS2_3TagE0ENS9_ILb1EEEEENSH_ILSI_2ESJ_EEEEENS4_15FmhaFwdEpilogueIS6_fNS8_IJNS9_ILi64EEESB_SA_EEEEENS2_23PersistentTileSchedulerEJSK_SL_EEEEEvNT_6ParamsE)
        /*0020*/ 	.word	0x00000000


	//----- nvinfo : EIATTR_MIN_STACK_SIZE
	.align		4
.L_20:
        /*0024*/ 	.byte	0x04, 0x12
        /*0026*/ 	.short	(.L_22 - .L_21)
	.align		4
.L_21:
        /*0028*/ 	.word	index@(_ZN7cutlass13device_kernelINS_4fmha6kernel28FmhaKernelTmaWarpSpecializedINS1_10collective30FmhaMainloopTmaWarpSpecializedINS_6half_tEffN4cute5tupleIJNS7_1CILi128EEESA_NS9_ILi96EEEEEENS8_IJiNS9_ILi1EEENS8_IJiiEEEEEESF_SF_NS4_14ResidualFusionEJNS2_6OptionILNS2_3TagE0ENS9_ILb1EEEEENSH_ILSI_2ESJ_EEEEENS4_15FmhaFwdEpilogueIS6_fNS8_IJNS9_ILi64EEESB_SA_EEEEENS2_23PersistentTileSchedulerEJSK_SL_EEEEEvNT_6ParamsE)
        /*002c*/ 	.word	0x00000000
.L_22:


//--------------------- .nv.compat                --------------------------
	.section	.nv.compat,"",@"SHT_CUDA_COMPAT_INFO"
	.align	4
        /*0000*/ 	.byte	0x02, 0x09, 0x01, 0x00, 0x02, 0x02, 0x04, 0x00, 0x02, 0x05, 0x05, 0x00, 0x03, 0x07, 0x01, 0x01
        /*0010*/ 	.byte	0x02, 0x03, 0x01, 0x00, 0x02, 0x06, 0x01, 0x00, 0x04, 0x0b, 0x08, 0x00, 0x00, 0x00, 0x00, 0x00
        /*0020*/ 	.byte	0x00, 0x00, 0x00, 0x00


//--------------------- .nv.info._ZN7cutlass13device_kernelINS_4fmha6kernel28FmhaKernelTmaWarpSpecializedINS1_10collective30FmhaMainloopTmaWarpSpecializedINS_6half_tEffN4cute5tupleIJNS7_1CILi128EEESA_NS9_ILi96EEEEEENS8_IJiNS9_ILi1EEENS8_IJiiEEEEEESF_SF_NS4_14ResidualFusionEJNS2_6OptionILNS2_3TagE0ENS9_ILb1EEEEENSH_ILSI_2ESJ_EEEEENS4_15FmhaFwdEpilogueIS6_fNS8_IJNS9_ILi64EEESB_SA_EEEEENS2_23PersistentTileSchedulerEJSK_SL_EEEEEvNT_6ParamsE --------------------------
	.section	.nv.info._ZN7cutlass13device_kernelINS_4fmha6kernel28FmhaKernelTmaWarpSpecializedINS1_10collective30FmhaMainloopTmaWarpSpecializedINS_6half_tEffN4cute5tupleIJNS7_1CILi128EEESA_NS9_ILi96EEEEEENS8_IJiNS9_ILi1EEENS8_IJiiEEEEEESF_SF_NS4_14ResidualFusionEJNS2_6OptionILNS2_3TagE0ENS9_ILb1EEEEENSH_ILSI_2ESJ_EEEEENS4_15FmhaFwdEpilogueIS6_fNS8_IJNS9_ILi64EEESB_SA_EEEEENS2_23PersistentTileSchedulerEJSK_SL_EEEEEvNT_6ParamsE,"",@"SHT_CUDA_INFO"
	.sectionflags	@""
	.align	4


	//----- nvinfo : EIATTR_CUDA_API_VERSION
	.align		4
        /*0000*/ 	.byte	0x04, 0x37
        /*0002*/ 	.short	(.L_24 - .L_23)
.L_23:
        /*0004*/ 	.word	0x00000082


	//----- nvinfo : EIATTR_KPARAM_INFO
	.align		4
.L_24:
        /*0008*/ 	.byte	0x04, 0x17
        /*000a*/ 	.short	(.L_26 - .L_25)
.L_25:
        /*000c*/ 	.word	0x00000000
        /*0010*/ 	.short	0x0000
        /*0012*/ 	.short	0x0070
        /*0014*/ 	.byte	0x00, 0xf0, 0x01, 0x20


	//----- nvinfo : EIATTR_SPARSE_MMA_MASK
	.align		4
.L_26:
        /*0018*/ 	.byte	0x03, 0x50
        /*001a*/ 	.short	0x0000


	//----- nvinfo : EIATTR_MAXREG_COUNT
	.align		4
        /*001c*/ 	.byte	0x03, 0x1b
        /*001e*/ 	.short	0x00a8


	//----- nvinfo : EIATTR_NUM_BARRIERS
	.align		4
        /*0020*/ 	.byte	0x02, 0x4c
        /*0022*/ 	.byte	0x02
	.zero		1


	//----- nvinfo : EIATTR_EXTERNS
	.align		4
        /*0024*/ 	.byte	0x04, 0x0f
        /*0026*/ 	.short	(.L_28 - .L_27)


	//   ....[0]....
	.align		4
.L_27:
        /*0028*/ 	.word	index@(__assertfail)


	//----- nvinfo : EIATTR_MERCURY_ISA_VERSION
	.align		4
.L_28:
        /*002c*/ 	.byte	0x03, 0x5f
        /*002e*/ 	.short	0x0101


	//----- nvinfo : EIATTR_INT_WARP_WIDE_INSTR_OFFSETS
	.align		4
        /*0030*/ 	.byte	0x04, 0x31
        /*0032*/ 	.short	(.L_30 - .L_29)


	//   ....[0]....
.L_29:
        /*0034*/ 	.word	0x00000760


	//   ....[1]....
        /*0038*/ 	.word	0x00000770


	//   ....[2]....
        /*003c*/ 	.word	0x00000780


	//   ....[3]....
        /*0040*/ 	.word	0x00000790


	//   ....[4]....
        /*0044*/ 	.word	0x00000800


	//   ....[5]....
        /*0048*/ 	.word	0x000009c0


	//   ....[6]....
        /*004c*/ 	.word	0x00000a70


	//----- nvinfo : EIATTR_COOP_GROUP_MASK_REGIDS
	.align		4
.L_30:
        /*0050*/ 	.byte	0x04, 0x29
        /*0052*/ 	.short	(.L_32 - .L_31)


	//   ....[0]....
.L_31:
        /*0054*/ 	.word	0xffffffff


	//   ....[1]....
        /*0058*/ 	.word	0xffffffff


	//   ....[2]....
        /*005c*/ 	.word	0xffffffff


	//   ....[3]....
        /*0060*/ 	.word	0xffffffff


	//   ....[4]....
        /*0064*/ 	.word	0xffffffff


	//   ....[5]....
        /*0068*/ 	.word	0xffffffff


	//   ....[6]....
        /*006c*/ 	.word	0xffffffff


	//   ....[7]....
        /*0070*/ 	.word	0xffffffff


	//   ....[8]....
        /*0074*/ 	.word	0xffffffff


	//   ....[9]....
        /*0078*/ 	.word	0xffffffff


	//   ....[10]....
        /*007c*/ 	.word	0xffffffff


	//   ....[11]....
        /*0080*/ 	.word	0xffffffff


	//   ....[12]....
        /*0084*/ 	.word	0xffffffff


	//   ....[13]....
        /*0088*/ 	.word	0xffffffff


	//   ....[14]....
        /*008c*/ 	.word	0xffffffff


	//   ....[15]....
        /*0090*/ 	.word	0xffffffff


	//   ....[16]....
        /*0094*/ 	.word	0xffffffff


	//   ....[17]....
        /*0098*/ 	.word	0xffffffff


	//   ....[18]....
        /*009c*/ 	.word	0xffffffff


	//   ....[19]....
        /*00a0*/ 	.word	0xffffffff


	//   ....[20]....
        /*00a4*/ 	.word	0xffffffff


	//   ....[21]....
        /*00a8*/ 	.word	0xffffffff


	//----- nvinfo : EIATTR_COOP_GROUP_INSTR_OFFSETS
	.align		4
.L_32:
        /*00ac*/ 	.byte	0x04, 0x28
        /*00ae*/ 	.short	(.L_34 - .L_33)


	//   ....[0]....
.L_33:
        /*00b0*/ 	.word	0x00000070


	//   ....[1]....
        /*00b4*/ 	.word	0x000000a0


	//   ....[2]....
        /*00b8*/ 	.word	0x000001d0


	//   ....[3]....
        /*00bc*/ 	.word	0x000003e0


	//   ....[4]....
        /*00c0*/ 	.word	0x000005a0


	//   ....[5]....
        /*00c4*/ 	.word	0x00000700


	//   ....[6]....
        /*00c8*/ 	.word	0x00001ff0


	//   ....[7]....
        /*00cc*/ 	.word	0x000020a0


	//   ....[8]....
        /*00d0*/ 	.word	0x000028e0


	//   ....[9]....
        /*00d4*/ 	.word	0x00002a10


	//   ....[10]....
        /*00d8*/ 	.word	0x00004760


	//   ....[11]....
        /*00dc*/ 	.word	0x00004790


	//   ....[12]....
        /*00e0*/ 	.word	0x00005050


	//   ....[13]....
        /*00e4*/ 	.word	0x00005190


	//   ....[14]....
        /*00e8*/ 	.word	0x000079a0


	//   ....[15]....
        /*00ec*/ 	.word	0x00007aa0


	//   ....[16]....
        /*00f0*/ 	.word	0x00008400


	//   ....[17]....
        /*00f4*/ 	.word	0x00008510


	//   ....[18]....
        /*00f8*/ 	.word	0x0000a1a0


	//   ....[19]....
        /*00fc*/ 	.word	0x0000a1e0


	//   ....[20]....
        /*0100*/ 	.word	0x0000a230


	//   ....[21]....
        /*0104*/ 	.word	0x0000a240


	//----- nvinfo : EIATTR_REG_RECONFIG
	.align		4
.L_34:
        /*0108*/ 	.byte	0x01, 0x54
	.zero		2


	//----- nvinfo : EIATTR_SYSCALL_OFFSETS
	.align		4
        /*010c*/ 	.byte	0x04, 0x46
        /*010e*/ 	.short	(.L_36 - .L_35)


	//   ....[0]....
.L_35:
        /*0110*/ 	.word	0x0000ad70


	//   ....[1]....
        /*0114*/ 	.word	0x0000aed0


	//----- nvinfo : EIATTR_MBARRIER_INSTR_OFFSETS
	.align		4
.L_36:
        /*0118*/ 	.byte	0x04, 0x39
        /*011a*/ 	.short	(.L_38 - .L_37)


	//   ....[0]....
.L_37:
        /*011c*/ 	.word	0x00000390
        /*0120*/ 	.word	0x000000ff
        /*0124*/ 	.word	0x00028450
        /*0128*/ 	.short	0x0100
        /*012a*/ 	.byte	0x08
	.zero		1


	//   ....[1]....
        /*012c*/ 	.word	0x000003a0
        /*0130*/ 	.word	0x000000ff
        /*0134*/ 	.word	0x00028460
        /*0138*/ 	.short	0x0100
        /*013a*/ 	.byte	0x08
	.zero		1


	//   ....[2]....
        /*013c*/ 	.word	0x000003b0
        /*0140*/ 	.word	0x000000ff
        /*0144*/ 	.word	0x00028458
        /*0148*/ 	.short	0x0100
        /*014a*/ 	.byte	0x08
	.zero		1


	//   ....[3]....
        /*014c*/ 	.word	0x000003c0
        /*0150*/ 	.word	0x000000ff
        /*0154*/ 	.word	0x00028468
        /*0158*/ 	.short	0x0100
        /*015a*/ 	.byte	0x08
	.zero		1


	//   ....[4]....
        /*015c*/ 	.word	0x000004f0
        /*0160*/ 	.word	0x000000ff
        /*0164*/ 	.word	0x00028400
        /*0168*/ 	.short	0x0100
        /*016a*/ 	.byte	0x08
	.zero		1


	//   ....[5]....
        /*016c*/ 	.word	0x00000500
        /*0170*/ 	.word	0x000000ff
        /*0174*/ 	.word	0x00028428
        /*0178*/ 	.short	0x0100
        /*017a*/ 	.byte	0x08
	.zero		1


	//   ....[6]....
        /*017c*/ 	.word	0x00000510
        /*0180*/ 	.word	0x000000ff
        /*0184*/ 	.word	0x00028408
        /*0188*/ 	.short	0x0100
        /*018a*/ 	.byte	0x08
	.zero		1


	//   ....[7]....
        /*018c*/ 	.word	0x00000520
        /*0190*/ 	.word	0x000000ff
        /*0194*/ 	.word	0x00028430
        /*0198*/ 	.short	0x0100
        /*019a*/ 	.byte	0x08
	.zero		1


	//   ....[8]....
        /*019c*/ 	.word	0x00000530
        /*01a0*/ 	.word	0x000000ff
        /*01a4*/ 	.word	0x00028410
        /*01a8*/ 	.short	0x0100
        /*01aa*/ 	.byte	0x08
	.zero		1


	//   ....[9]....
        /*01ac*/ 	.word	0x00000540
        /*01b0*/ 	.word	0x000000ff
        /*01b4*/ 	.word	0x00028438
        /*01b8*/ 	.short	0x0100
        /*01ba*/ 	.byte	0x08
	.zero		1


	//   ....[10]....
        /*01bc*/ 	.word	0x00000550
        /*01c0*/ 	.word	0x000000ff
        /*01c4*/ 	.word	0x00028418
        /*01c8*/ 	.short	0x0100
        /*01ca*/ 	.byte	0x08
	.zero		1


	//   ....[11]....
        /*01cc*/ 	.word	0x00000560
        /*01d0*/ 	.word	0x000000ff
        /*01d4*/ 	.word	0x00028440
        /*01d8*/ 	.short	0x0100
        /*01da*/ 	.byte	0x08
	.zero		1


	//   ....[12]....
        /*01dc*/ 	.word	0x00000570
        /*01e0*/ 	.word	0x000000ff
        /*01e4*/ 	.word	0x00028420
        /*01e8*/ 	.short	0x0100
        /*01ea*/ 	.byte	0x08
	.zero		1


	//   ....[13]....
        /*01ec*/ 	.word	0x00000580
        /*01f0*/ 	.word	0x000000ff
        /*01f4*/ 	.word	0x00028448
        /*01f8*/ 	.short	0x0100
        /*01fa*/ 	.byte	0x08
	.zero		1


	//   ....[14]....
        /*01fc*/ 	.word	0x000006b0
        /*0200*/ 	.word	0x000000ff
        /*0204*/ 	.word	0x00028470
        /*0208*/ 	.short	0x0100
        /*020a*/ 	.byte	0x08
	.zero		1


	//   ....[15]....
        /*020c*/ 	.word	0x000006c0
        /*0210*/ 	.word	0x000000ff
        /*0214*/ 	.word	0x00028480
        /*0218*/ 	.short	0x0100
        /*021a*/ 	.byte	0x08
	.zero		1


	//   ....[16]....
        /*021c*/ 	.word	0x000006d0
        /*0220*/ 	.word	0x000000ff
        /*0224*/ 	.word	0x00028478
        /*0228*/ 	.short	0x0100
        /*022a*/ 	.byte	0x08
	.zero		1


	//   ....[17]....
        /*022c*/ 	.word	0x000006e0
        /*0230*/ 	.word	0x000000ff
        /*0234*/ 	.word	0x00028488
        /*0238*/ 	.short	0x0100
        /*023a*/ 	.byte	0x08
	.zero		1


	//   ....[18]....
        /*023c*/ 	.word	0x00000820
        /*0240*/ 	.word	0x000000ff
        /*0244*/ 	.word	0x00028490
        /*0248*/ 	.short	0x0100
        /*024a*/ 	.byte	0x06
	.zero		1


	//   ....[19]....
        /*024c*/ 	.word	0x00000830
        /*0250*/ 	.word	0x000000ff
        /*0254*/ 	.word	0x00028498
        /*0258*/ 	.short	0x0100
        /*025a*/ 	.byte	0x06
	.zero		1


	//   ....[20]....
        /*025c*/ 	.word	0x00000840
        /*0260*/ 	.word	0x000000ff
        /*0264*/ 	.word	0x000284a0
        /*0268*/ 	.short	0x0100
        /*026a*/ 	.byte	0x06
	.zero		1


	//   ....[21]....
        /*026c*/ 	.word	0x00000850
        /*0270*/ 	.word	0x000000ff
        /*0274*/ 	.word	0x000284a8
        /*0278*/ 	.short	0x0100
        /*027a*/ 	.byte	0x06
	.zero		1


	//   ....[22]....
        /*027c*/ 	.word	0x00000950
        /*0280*/ 	.word	0x000000ff
        /*0284*/ 	.word	0x000284c0
        /*0288*/ 	.short	0x0100
        /*028a*/ 	.byte	0x08
	.zero		1


	//   ....[23]....
        /*028c*/ 	.word	0x00000960
        /*0290*/ 	.word	0x000000ff
        /*0294*/ 	.word	0x000284d8
        /*0298*/ 	.short	0x0100
        /*029a*/ 	.byte	0x08
	.zero		1


	//   ....[24]....
        /*029c*/ 	.word	0x00000970
        /*02a0*/ 	.word	0x000000ff
        /*02a4*/ 	.word	0x000284c8
        /*02a8*/ 	.short	0x0100
        /*02aa*/ 	.byte	0x08
	.zero		1


	//   ....[25]....
        /*02ac*/ 	.word	0x00000980
        /*02b0*/ 	.word	0x000000ff
        /*02b4*/ 	.word	0x000284e0
        /*02b8*/ 	.short	0x0100
        /*02ba*/ 	.byte	0x08
	.zero		1


	//   ....[26]....
        /*02bc*/ 	.word	0x00000990
        /*02c0*/ 	.word	0x000000ff
        /*02c4*/ 	.word	0x000284d0
        /*02c8*/ 	.short	0x0100
        /*02ca*/ 	.byte	0x08
	.zero		1


	//   ....[27]....
        /*02cc*/ 	.word	0x000009a0
        /*02d0*/ 	.word	0x000000ff
        /*02d4*/ 	.word	0x000284e8
        /*02d8*/ 	.short	0x0100
        /*02da*/ 	.byte	0x08
	.zero		1


	//   ....[28]....
        /*02dc*/ 	.word	0x00000aa0
        /*02e0*/ 	.word	0x000000ff
        /*02e4*/ 	.word	0x000284b0
        /*02e8*/ 	.short	0x0100
        /*02ea*/ 	.byte	0x06
	.zero		1


	//   ....[29]....
        /*02ec*/ 	.word	0x000012a0
        /*02f0*/ 	.word	0x000000ff
        /*02f4*/ 	.word	0x00028450
        /*02f8*/ 	.short	0x010a
        /*02fa*/ 	.byte	0x04
	.zero		1


	//   ....[30]....
        /*02fc*/ 	.word	0x00001350
        /*0300*/ 	.word	0x000000ff
        /*0304*/ 	.word	0x00028400
        /*0308*/ 	.short	0x010a
        /*030a*/ 	.byte	0x1f
	.zero		1


	//   ....[31]....
        /*030c*/ 	.word	0x00001370
        /*0310*/ 	.word	0x000000ff
        /*0314*/ 	.word	0xfffffff8
        /*0318*/ 	.short	0x010a
        /*031a*/ 	.byte	0x1c
	.zero		1


	//   ....[32]....
        /*031c*/ 	.word	0x00003ac0
        /*0320*/ 	.word	0x0000001a
        /*0324*/ 	.word	0x00000000
        /*0328*/ 	.short	0x0101
        /*032a*/ 	.byte	0x1e
	.zero		1


	//   ....[33]....
        /*032c*/ 	.word	0x00003e00
        /*0330*/ 	.word	0x000000ff
        /*0334*/ 	.word	0x00028400
        /*0338*/ 	.short	0x010a
        /*033a*/ 	.byte	0x06
	.zero		1


	//   ....[34]....
        /*033c*/ 	.word	0x00004120
        /*0340*/ 	.word	0x000000ff
        /*0344*/ 	.word	0x00000000
        /*0348*/ 	.short	0x0101
        /*034a*/ 	.byte	0x1f
	.zero		1


	//   ....[35]....
        /*034c*/ 	.word	0x000042a0
        /*0350*/ 	.word	0x000000ff
        /*0354*/ 	.word	0x00028400
        /*0358*/ 	.short	0x010a
        /*035a*/ 	.byte	0x06
	.zero		1


	//   ....[36]....
        /*035c*/ 	.word	0x000062f0
        /*0360*/ 	.word	0x000000ff
        /*0364*/ 	.word	0x00028400
        /*0368*/ 	.short	0x010a
        /*036a*/ 	.byte	0x06
	.zero		1


	//   ....[37]....
        /*036c*/ 	.word	0x00006800
        /*0370*/ 	.word	0x000000ff
        /*0374*/ 	.word	0x00028400
        /*0378*/ 	.short	0x010a
        /*037a*/ 	.byte	0x06
	.zero		1


	//   ....[38]....
        /*037c*/ 	.word	0x00006b10
        /*0380*/ 	.word	0x000000ff
        /*0384*/ 	.word	0x00000000
        /*0388*/ 	.short	0x0101
        /*038a*/ 	.byte	0x06
	.zero		1


	//   ....[39]....
        /*038c*/ 	.word	0x00006bc0
        /*0390*/ 	.word	0x000000ff
        /*0394*/ 	.word	0x00000000
        /*0398*/ 	.short	0x0101
        /*039a*/ 	.byte	0x06
	.zero		1


	//   ....[40]....
        /*039c*/ 	.word	0x00006d70
        /*03a0*/ 	.word	0x000000ff
        /*03a4*/ 	.word	0x00028400
        /*03a8*/ 	.short	0x010a
        /*03aa*/ 	.byte	0x06
	.zero		1


	//   ....[41]....
        /*03ac*/ 	.word	0x00009690
        /*03b0*/ 	.word	0x000000ff
        /*03b4*/ 	.word	0x00028400
        /*03b8*/ 	.short	0x010a
        /*03ba*/ 	.byte	0x06
	.zero		1


	//   ....[42]....
        /*03bc*/ 	.word	0x00009b80
        /*03c0*/ 	.word	0x000000ff
        /*03c4*/ 	.word	0x00028400
        /*03c8*/ 	.short	0x010a
        /*03ca*/ 	.byte	0x06
	.zero		1


	//   ....[43]....
        /*03cc*/ 	.word	0x00009e90
        /*03d0*/ 	.word	0x000000ff
        /*03d4*/ 	.word	0x00000000
        /*03d8*/ 	.short	0x0101
        /*03da*/ 	.byte	0x06
	.zero		1


	//   ....[44]....
        /*03dc*/ 	.word	0x00009f40
        /*03e0*/ 	.word	0x000000ff
        /*03e4*/ 	.word	0x00000000
        /*03e8*/ 	.short	0x0101
        /*03ea*/ 	.byte	0x06
	.zero		1


	//   ....[45]....
        /*03ec*/ 	.word	0x0000a0f0
        /*03f0*/ 	.word	0x000000ff
        /*03f4*/ 	.word	0x00000000
        /*03f8*/ 	.short	0x0101
        /*03fa*/ 	.byte	0x04
	.zero		1


	//   ....[46]....
        /*03fc*/ 	.word	0x0000a170
        /*0400*/ 	.word	0x000000ff
        /*0404*/ 	.word	0x00000000
        /*0408*/ 	.short	0x0101
        /*040a*/ 	.byte	0x1e
	.zero		1


	//   ....[47]....
        /*040c*/ 	.word	0x0000a770
        /*0410*/ 	.word	0x000000ff
        /*0414*/ 	.word	0x00000008
        /*0418*/ 	.short	0x010a
        /*041a*/ 	.byte	0x1c
	.zero		1


	//   ....[48]....
        /*041c*/ 	.word	0x0000ba50
        /*0420*/ 	.word	0x00000000
        /*0424*/ 	.word	0x00028490
        /*0428*/ 	.short	0x0101
        /*042a*/ 	.byte	0x26
	.zero		1


	//   ....[49]....
        /*042c*/ 	.word	0x0000be10
        /*0430*/ 	.word	0x00000007
        /*0434*/ 	.word	0x00028460
        /*0438*/ 	.short	0x010a
        /*043a*/ 	.byte	0x3f
	.zero		1


	//   ....[50]....
        /*043c*/ 	.word	0x0000c130
        /*0440*/ 	.word	0x00000007
        /*0444*/ 	.word	0x000284b0
        /*0448*/ 	.short	0x0101
        /*044a*/ 	.byte	0x3f
	.zero		1


	//   ....[51]....
        /*044c*/ 	.word	0x0000c140
        /*0450*/ 	.word	0x00000007
        /*0454*/ 	.word	0x000284b0
        /*0458*/ 	.short	0x010a
        /*045a*/ 	.byte	0x3f
	.zero		1


	//   ....[52]....
        /*045c*/ 	.word	0x0000c1e0
        /*0460*/ 	.word	0x00000004
        /*0464*/ 	.word	0x00028460
        /*0468*/ 	.short	0x010a
        /*046a*/ 	.byte	0x3f
	.zero		1


	//   ....[53]....
        /*046c*/ 	.word	0x0000c7f0
        /*0470*/ 	.word	0x00000008
        /*0474*/ 	.word	0x00028428
        /*0478*/ 	.short	0x010a
        /*047a*/ 	.byte	0x3f
	.zero		1


	//   ....[54]....
        /*047c*/ 	.word	0x0000cb10
        /*0480*/ 	.word	0x00000004
        /*0484*/ 	.word	0x000284b0
        /*0488*/ 	.short	0x0101
        /*048a*/ 	.byte	0x3f
	.zero		1


	//   ....[55]....
        /*048c*/ 	.word	0x0000cb20
        /*0490*/ 	.word	0x00000004
        /*0494*/ 	.word	0x000284b0
        /*0498*/ 	.short	0x010a
        /*049a*/ 	.byte	0x3f
	.zero		1


	//   ....[56]....
        /*049c*/ 	.word	0x0000cbd0
        /*04a0*/ 	.word	0x00000007
        /*04a4*/ 	.word	0x00028428
        /*04a8*/ 	.short	0x010a
        /*04aa*/ 	.byte	0x3f
	.zero		1


	//   ....[57]....
        /*04ac*/ 	.word	0x0000cf80
        /*04b0*/ 	.word	0x00000007
        /*04b4*/ 	.word	0x00028428
        /*04b8*/ 	.short	0x010a
        /*04ba*/ 	.byte	0x3f
	.zero		1


	//   ....[58]....
        /*04bc*/ 	.word	0x0000d2c0
        /*04c0*/ 	.word	0x00000007
        /*04c4*/ 	.word	0x00028428
        /*04c8*/ 	.short	0x010a
        /*04ca*/ 	.byte	0x3f
	.zero		1


	//   ....[59]....
        /*04cc*/ 	.word	0x0000d650
        /*04d0*/ 	.word	0x00000003
        /*04d4*/ 	.word	0x00028450
        /*04d8*/ 	.short	0x010a
        /*04da*/ 	.byte	0x3f
	.zero		1


	//   ....[60]....
        /*04dc*/ 	.word	0x0000d6b0
        /*04e0*/ 	.word	0x00000005
        /*04e4*/ 	.word	0x00028400
        /*04e8*/ 	.short	0x010a
        /*04ea*/ 	.byte	0x3f
	.zero		1


	//   ....[61]....
        /*04ec*/ 	.word	0x0000d710
        /*04f0*/ 	.word	0x00000000
        /*04f4*/ 	.word	0xfffffff8
        /*04f8*/ 	.short	0x010a
        /*04fa*/ 	.byte	0x3f
	.zero		1


	//   ....[62]....
        /*04fc*/ 	.word	0x0000d770
        /*0500*/ 	.word	0x00000009
        /*0504*/ 	.word	0x00028400
        /*0508*/ 	.short	0x010a
        /*050a*/ 	.byte	0x3f
	.zero		1


	//   ....[63]....
        /*050c*/ 	.word	0x0000d7d0
        /*0510*/ 	.word	0x00000006
        /*0514*/ 	.word	0x00028400
        /*0518*/ 	.short	0x010a
        /*051a*/ 	.byte	0x3f
	.zero		1


	//   ....[64]....
        /*051c*/ 	.word	0x0000d830
        /*0520*/ 	.word	0x00000008
        /*0524*/ 	.word	0x00028400
        /*0528*/ 	.short	0x010a
        /*052a*/ 	.byte	0x3f
	.zero		1


	//   ....[65]....
        /*052c*/ 	.word	0x0000d890
        /*0530*/ 	.word	0x00000006
        /*0534*/ 	.word	0x00028400
        /*0538*/ 	.short	0x010a
        /*053a*/ 	.byte	0x3f
	.zero		1


	//   ....[66]....
        /*053c*/ 	.word	0x0000d8f0
        /*0540*/ 	.word	0x00000009
        /*0544*/ 	.word	0x00028400
        /*0548*/ 	.short	0x010a
        /*054a*/ 	.byte	0x3f
	.zero		1


	//   ....[67]....
        /*054c*/ 	.word	0x0000d950
        /*0550*/ 	.word	0x00000003
        /*0554*/ 	.word	0x00000008
        /*0558*/ 	.short	0x010a
        /*055a*/ 	.byte	0x3f
	.zero		1


	//   ....[68]....
        /*055c*/ 	.word	0x0000da20
        /*0560*/ 	.word	0x00000007
        /*0564*/ 	.word	0x00028460
        /*0568*/ 	.short	0x010a
        /*056a*/ 	.byte	0x3f
	.zero		1


	//   ....[69]....
        /*056c*/ 	.word	0x0000da70
        /*0570*/ 	.word	0x00000007
        /*0574*/ 	.word	0x000284b0
        /*0578*/ 	.short	0x010a
        /*057a*/ 	.byte	0x3f
	.zero		1


	//   ....[70]....
        /*057c*/ 	.word	0x0000dac0
        /*0580*/ 	.word	0x00000004
        /*0584*/ 	.word	0x00028460
        /*0588*/ 	.short	0x010a
        /*058a*/ 	.byte	0x3f
	.zero		1


	//   ....[71]....
        /*058c*/ 	.word	0x0000db90
        /*0590*/ 	.word	0x00000008
        /*0594*/ 	.word	0x00028428
        /*0598*/ 	.short	0x010a
        /*059a*/ 	.byte	0x3f
	.zero		1


	//   ....[72]....
        /*059c*/ 	.word	0x0000dbe0
        /*05a0*/ 	.word	0x00000004
        /*05a4*/ 	.word	0x000284b0
        /*05a8*/ 	.short	0x010a
        /*05aa*/ 	.byte	0x3f
	.zero		1


	//   ....[73]....
        /*05ac*/ 	.word	0x0000dc30
        /*05b0*/ 	.word	0x00000007
        /*05b4*/ 	.word	0x00028428
        /*05b8*/ 	.short	0x010a
        /*05ba*/ 	.byte	0x3f
	.zero		1


	//   ....[74]....
        /*05bc*/ 	.word	0x0000dc80
        /*05c0*/ 	.word	0x00000007
        /*05c4*/ 	.word	0x00028428
        /*05c8*/ 	.short	0x010a
        /*05ca*/ 	.byte	0x3f
	.zero		1


	//   ....[75]....
        /*05cc*/ 	.word	0x0000dcd0
        /*05d0*/ 	.word	0x00000007
        /*05d4*/ 	.word	0x00028428
        /*05d8*/ 	.short	0x010a
        /*05da*/ 	.byte	0x3f
	.zero		1


	//----- nvinfo : EIATTR_NUM_MBARRIERS
	.align		4
.L_38:
        /*05dc*/ 	.byte	0x03, 0x38
        /*05de*/ 	.short	0x001d


	//----- nvinfo : EIATTR_EXIT_INSTR_OFFSETS
	.align		4
        /*05e0*/ 	.byte	0x04, 0x1c
        /*05e2*/ 	.short	(.L_40 - .L_39)


	//   ....[0]....
.L_39:
        /*05e4*/ 	.word	0x00000b00


	//   ....[1]....
        /*05e8*/ 	.word	0x00000b70


	//   ....[2]....
        /*05ec*/ 	.word	0x0000ba80


	//   ....[3]....
        /*05f0*/ 	.word	0x0000bae0


	//   ....[4]....
        /*05f4*/ 	.word	0x0000bb10


	//   ....[5]....
        /*05f8*/ 	.word	0x0000c4f0


	//   ....[6]....
        /*05fc*/ 	.word	0x0000c520


	//   ....[7]....
        /*0600*/ 	.word	0x0000d630


	//----- nvinfo : EIATTR_MAX_THREADS
	.align		4
.L_40:
        /*0604*/ 	.byte	0x04, 0x05
        /*0606*/ 	.short	(.L_42 - .L_41)
.L_41:
        /*0608*/ 	.word	0x00000180
        /*060c*/ 	.word	0x00000001
        /*0610*/ 	.word	0x00000001


	//----- nvinfo : EIATTR_CRS_STACK_SIZE
	.align		4
.L_42:
        /*0614*/ 	.byte	0x04, 0x1e
        /*0616*/ 	.short	(.L_44 - .L_43)
.L_43:
        /*0618*/ 	.word	0x00000000


	//----- nvinfo : EIATTR_CBANK_PARAM_SIZE
	.align		4
.L_44:
        /*061c*/ 	.byte	0x03, 0x19
        /*061e*/ 	.short	0x0870


	//----- nvinfo : EIATTR_PARAM_CBANK
	.align		4
        /*0620*/ 	.byte	0x04, 0x0a
        /*0622*/ 	.short	(.L_46 - .L_45)
	.align		4
.L_45:
        /*0624*/ 	.word	index@(.nv.constant0._ZN7cutlass13device_kernelINS_4fmha6kernel28FmhaKernelTmaWarpSpecializedINS1_10collective30FmhaMainloopTmaWarpSpecializedINS_6half_tEffN4cute5tupleIJNS7_1CILi128EEESA_NS9_ILi96EEEEEENS8_IJiNS9_ILi1EEENS8_IJiiEEEEEESF_SF_NS4_14ResidualFusionEJNS2_6OptionILNS2_3TagE0ENS9_ILb1EEEEENSH_ILSI_2ESJ_EEEEENS4_15FmhaFwdEpilogueIS6_fNS8_IJNS9_ILi64EEESB_SA_EEEEENS2_23PersistentTileSchedulerEJSK_SL_EEEEEvNT_6ParamsE)
        /*0628*/ 	.short	0x0210
        /*062a*/ 	.short	0x0870


	//----- nvinfo : EIATTR_SW_WAR
	.align		4
.L_46:
        /*062c*/ 	.byte	0x04, 0x36
        /*062e*/ 	.short	(.L_48 - .L_47)
.L_47:
        /*0630*/ 	.word	0x00000008
.L_48:


//--------------------- .nv.callgraph             --------------------------
	.section	.nv.callgraph,"",@"SHT_CUDA_CALLGRAPH"
	.align	4
	.sectionentsize	8
	.align		4
        /*0000*/ 	.word	0x00000000
	.align		4
        /*0004*/ 	.word	0xffffffff
	.align		4
        /*0008*/ 	.word	index@(_ZN7cutlass13device_kernelINS_4fmha6kernel28FmhaKernelTmaWarpSpecializedINS1_10collective30FmhaMainloopTmaWarpSpecializedINS_6half_tEffN4cute5tupleIJNS7_1CILi128EEESA_NS9_ILi96EEEEEENS8_IJiNS9_ILi1EEENS8_IJiiEEEEEESF_SF_NS4_14ResidualFusionEJNS2_6OptionILNS2_3TagE0ENS9_ILb1EEEEENSH_ILSI_2ESJ_EEEEENS4_15FmhaFwdEpilogueIS6_fNS8_IJNS9_ILi64EEESB_SA_EEEEENS2_23PersistentTileSchedulerEJSK_SL_EEEEEvNT_6ParamsE)
	.align		4
        /*000c*/ 	.word	index@(__assertfail)
	.align		4
        /*0010*/ 	.word	0x00000000
	.align		4
        /*0014*/ 	.word	0xfffffffe
	.align		4
        /*0018*/ 	.word	0x00000000
	.align		4
        /*001c*/ 	.word	0xfffffffd
	.align		4
        /*0020*/ 	.word	0x00000000
	.align		4
        /*0024*/ 	.word	0xfffffffc


//--------------------- .nv.constant4             --------------------------
	.section	.nv.constant4,"a",@progbits
	.align	8
	.align		8
.nv.constant4:
        /*0000*/ 	.dword	__assertfail
	.align		8
        /*0008*/ 	.dword	__unnamed_1
	.align		8
        /*0010*/ 	.dword	__unnamed_2
	.align		8
        /*0018*/ 	.dword	_ZN39_INTERNAL_77fa5ec2_4_k_cu_17886993_35684cuda3std3__45__cpo5beginE
	.align		8
        /*0020*/ 	.dword	_ZN39_INTERNAL_77fa5ec2_4_k_cu_17886993_35684cuda3std3__45__cpo3endE
	.align		8
        /*0028*/ 	.dword	_ZN39_INTERNAL_77fa5ec2_4_k_cu_17886993_35684cuda3std3__45__cpo6cbeginE
	.align		8
        /*0030*/ 	.dword	_ZN39_INTERNAL_77fa5ec2_4_k_cu_17886993_35684cuda3std3__45__cpo4cendE
	.align		8
        /*0038*/ 	.dword	_ZN39_INTERNAL_77fa5ec2_4_k_cu_17886993_35684cuda3std3__441_GLOBAL__N__77fa5ec2_4_k_cu_17886993_35686ignoreE
	.align		8
        /*0040*/ 	.dword	_ZN39_INTERNAL_77fa5ec2_4_k_cu_17886993_35684cuda3std3__419piecewise_constructE
	.align		8
        /*0048*/ 	.dword	_ZN39_INTERNAL_77fa5ec2_4_k_cu_17886993_35684cuda3std3__48in_placeE
	.align		8
        /*0050*/ 	.dword	_ZN39_INTERNAL_77fa5ec2_4_k_cu_17886993_35684cuda3std6ranges3__45__cpo4swapE
	.align		8
        /*0058*/ 	.dword	_ZN39_INTERNAL_77fa5ec2_4_k_cu_17886993_35684cuda3std6ranges3__45__cpo9iter_moveE
	.align		8
        /*0060*/ 	.dword	_ZN39_INTERNAL_77fa5ec2_4_k_cu_17886993_35684cute7productE
	.align		8
        /*0068*/ 	.dword	_ZN39_INTERNAL_77fa5ec2_4_k_cu_17886993_35684cute1_E
	.align		8
        /*0070*/ 	.dword	$str$24
	.align		8
        /*0078*/ 	.dword	$str$25


//--------------------- .text._ZN7cutlass13device_kernelINS_4fmha6kernel28FmhaKernelTmaWarpSpecializedINS1_10collective30FmhaMainloopTmaWarpSpecializedINS_6half_tEffN4cute5tupleIJNS7_1CILi128EEESA_NS9_ILi96EEEEEENS8_IJiNS9_ILi1EEENS8_IJiiEEEEEESF_SF_NS4_14ResidualFusionEJNS2_6OptionILNS2_3TagE0ENS9_ILb1EEEEENSH_ILSI_2ESJ_EEEEENS4_15FmhaFwdEpilogueIS6_fNS8_IJNS9_ILi64EEESB_SA_EEEEENS2_23PersistentTileSchedulerEJSK_SL_EEEEEvNT_6ParamsE --------------------------
	.section	.text._ZN7cutlass13device_kernelINS_4fmha6kernel28FmhaKernelTmaWarpSpecializedINS1_10collective30FmhaMainloopTmaWarpSpecializedINS_6half_tEffN4cute5tupleIJNS7_1CILi128EEESA_NS9_ILi96EEEEEENS8_IJiNS9_ILi1EEENS8_IJiiEEEEEESF_SF_NS4_14ResidualFusionEJNS2_6OptionILNS2_3TagE0ENS9_ILb1EEEEENSH_ILSI_2ESJ_EEEEENS4_15FmhaFwdEpilogueIS6_fNS8_IJNS9_ILi64EEESB_SA_EEEEENS2_23PersistentTileSchedulerEJSK_SL_EEEEEvNT_6ParamsE,"ax",@progbits
	.align	128
.text._ZN7cutlass13device_kernelINS_4fmha6kernel28FmhaKernelTmaWarpSpecializedINS1_10collective30FmhaMainloopTmaWarpSpecializedINS_6half_tEffN4cute5tupleIJNS7_1CILi128EEESA_NS9_ILi96EEEEEENS8_IJiNS9_ILi1EEENS8_IJiiEEEEEESF_SF_NS4_14ResidualFusionEJNS2_6OptionILNS2_3TagE0ENS9_ILb1EEEEENSH_ILSI_2ESJ_EEEEENS4_15FmhaFwdEpilogueIS6_fNS8_IJNS9_ILi64EEESB_SA_EEEEENS2_23PersistentTileSchedulerEJSK_SL_EEEEEvNT_6ParamsE:
        .type           _ZN7cutlass13device_kernelINS_4fmha6kernel28FmhaKernelTmaWarpSpecializedINS1_10collective30FmhaMainloopTmaWarpSpecializedINS_6half_tEffN4cute5tupleIJNS7_1CILi128EEESA_NS9_ILi96EEEEEENS8_IJiNS9_ILi1EEENS8_IJiiEEEEEESF_SF_NS4_14ResidualFusionEJNS2_6OptionILNS2_3TagE0ENS9_ILb1EEEEENSH_ILSI_2ESJ_EEEEENS4_15FmhaFwdEpilogueIS6_fNS8_IJNS9_ILi64EEESB_SA_EEEEENS2_23PersistentTileSchedulerEJSK_SL_EEEEEvNT_6ParamsE,@function
        .size           _ZN7cutlass13device_kernelINS_4fmha6kernel28FmhaKernelTmaWarpSpecializedINS1_10collective30FmhaMainloopTmaWarpSpecializedINS_6half_tEffN4cute5tupleIJNS7_1CILi128EEESA_NS9_ILi96EEEEEENS8_IJiNS9_ILi1EEENS8_IJiiEEEEEESF_SF_NS4_14ResidualFusionEJNS2_6OptionILNS2_3TagE0ENS9_ILb1EEEEENSH_ILSI_2ESJ_EEEEENS4_15FmhaFwdEpilogueIS6_fNS8_IJNS9_ILi64EEESB_SA_EEEEENS2_23PersistentTileSchedulerEJSK_SL_EEEEEvNT_6ParamsE,(.L_x_147 - _ZN7cutlass13device_kernelINS_4fmha6kernel28FmhaKernelTmaWarpSpecializedINS1_10collective30FmhaMainloopTmaWarpSpecializedINS_6half_tEffN4cute5tupleIJNS7_1CILi128EEESA_NS9_ILi96EEEEEENS8_IJiNS9_ILi1EEENS8_IJiiEEEEEESF_SF_NS4_14ResidualFusionEJNS2_6OptionILNS2_3TagE0ENS9_ILb1EEEEENSH_ILSI_2ESJ_EEEEENS4_15FmhaFwdEpilogueIS6_fNS8_IJNS9_ILi64EEESB_SA_EEEEENS2_23PersistentTileSchedulerEJSK_SL_EEEEEvNT_6ParamsE)
        .other          _ZN7cutlass13device_kernelINS_4fmha6kernel28FmhaKernelTmaWarpSpecializedINS1_10collective30FmhaMainloopTmaWarpSpecializedINS_6half_tEffN4cute5tupleIJNS7_1CILi128EEESA_NS9_ILi96EEEEEENS8_IJiNS9_ILi1EEENS8_IJiiEEEEEESF_SF_NS4_14ResidualFusionEJNS2_6OptionILNS2_3TagE0ENS9_ILb1EEEEENSH_ILSI_2ESJ_EEEEENS4_15FmhaFwdEpilogueIS6_fNS8_IJNS9_ILi64EEESB_SA_EEEEENS2_23PersistentTileSchedulerEJSK_SL_EEEEEvNT_6ParamsE,@"STO_CUDA_ENTRY STV_DEFAULT"
_ZN7cutlass13device_kernelINS_4fmha6kernel28FmhaKernelTmaWarpSpecializedINS1_10collective30FmhaMainloopTmaWarpSpecializedINS_6half_tEffN4cute5tupleIJNS7_1CILi128EEESA_NS9_ILi96EEEEEENS8_IJiNS9_ILi1EEENS8_IJiiEEEEEESF_SF_NS4_14ResidualFusionEJNS2_6OptionILNS2_3TagE0ENS9_ILb1EEEEENSH_ILSI_2ESJ_EEEEENS4_15FmhaFwdEpilogueIS6_fNS8_IJNS9_ILi64EEESB_SA_EEEEENS2_23PersistentTileSchedulerEJSK_SL_EEEEEvNT_6ParamsE:
[----:B------:R-:W1:Y:S01]  /*0000*/  LDC R1, c[0x0][0x28] ;  /* 0x00000a00ff017b82 */ /* 0x000e620000000800 */
[----:B------:R-:W2:Y:S07]  /*0010*/  S2R R2, SR_TID.X ;  /* 0x0000000000027919 */ /* 0x000eae0000002100 */
[----:B------:R-:W3:Y:S01]  /*0020*/  S2UR UR6, SR_CTAID.X ;  /* 0x00000000000679c3 */ /* 0x000ee20000002500 */
[----:B------:R-:W-:Y:S01]  /*0030*/  ELECT P1, URZ, PT ;  /* 0x00000000003f782f */ /* 0x000fe20003820000 */
[----:B------:R-:W-:Y:S01]  /*0040*/  BSSY B0, `(.L_x_0) ;  /* 0x0000018000007945 */ /* 0x000fe20003800000 */
[----:B---3--:R-:W-:-:S02]  /*0050*/  MOV R17, UR6 ;  /* 0x0000000600117c02 */ /* 0x008fc40008000f00 */
[----:B--2---:R-:W-:-:S05]  /*0060*/  SHF.R.U32.HI R0, RZ, 0x5, R2 ;  /* 0x00000005ff007819 */ /* 0x004fca0000011602 */
[----:B------:R-:W2:Y:S02]  /*0070*/  SHFL.IDX PT, R3, R0, RZ, 0x1f ;  /* 0x00001fff00037589 */ /* 0x000ea400000e0000 */
[----:B--2---:R-:W-:Y:S02]  /*0080*/  R2UR UR4, R3 ;  /* 0x00000000030472ca */ /* 0x004fe400000e0000 */
[----:B------:R-:W-:-:S06]  /*0090*/  SHF.R.U32.HI R3, RZ, 0x7, R2 ;  /* 0x00000007ff037819 */ /* 0x000fcc0000011602 */
[----:B------:R-:W2:Y:S05]  /*00a0*/  SHFL.IDX PT, R3, R3, RZ, 0x1f ;  /* 0x00001fff03037589 */ /* 0x000eaa00000e0000 */
[----:B------:R-:W-:Y:S02]  /*00b0*/  USHF.R.S32.HI UR5, URZ, 0x1f, UR4 ;  /* 0x0000001f3f057899 */ /* 0x000fe40008011404 */
[----:B------:R-:W-:Y:S02]  /*00c0*/  ISETP.EQ.AND P2, PT, RZ, UR4, P1 ;  /* 0x00000004ff007c0c */ /* 0x000fe40008f42270 */
[----:B------:R-:W-:-:S04]  /*00d0*/  ULEA.HI UR5, UR5, UR4, URZ, 0x2 ;  /* 0x0000000405057291 */ /* 0x000fc8000f8f103f */
[----:B------:R-:W-:-:S04]  /*00e0*/  ULOP3.LUT UR5, UR5, 0xfffffffc, URZ, 0xc0, !UPT ;  /* 0xfffffffc05057892 */ /* 0x000fc8000f8ec03f */
[----:B------:R-:W-:-:S03]  /*00f0*/  UIADD3 UR5, UR4, -UR5, URZ ;  /* 0x8000000504057290 */ /* 0x000fc6000fffe03f */
[----:B-1----:R-:W-:Y:S09]  /*0100*/  @!P2 BRA `(.L_x_1) ;  /* 0x00000000002ca947 */ /* 0x002ff20003800000 */
[----:B------:R-:W-:Y:S02]  /*0110*/  ULDC.64 UR6, c[0x0][0x198] ;  /* 0x0000660000067ab9 */ /* 0x000fe40000000a00 */
[----:B------:R-:W-:Y:S02]  /*0120*/  UIADD3 UR8, UP0, UR6, 0xf0, URZ ;  /* 0x000000f006087890 */ /* 0x000fe4000ff1e03f */
[----:B------:R-:W-:Y:S02]  /*0130*/  UIADD3 UR10, UP1, UR6, 0x1f0, URZ ;  /* 0x000001f0060a7890 */ /* 0x000fe4000ff3e03f */
[----:B------:R-:W-:Y:S02]  /*0140*/  UIADD3 UR6, UP2, UR6, 0x2f0, URZ ;  /* 0x000002f006067890 */ /* 0x000fe4000ff5e03f */
[----:B------:R-:W-:Y:S02]  /*0150*/  UIADD3.X UR9, URZ, UR7, URZ, UP0, !UPT ;  /* 0x000000073f097290 */ /* 0x000fe400087fe43f */
[----:B------:R-:W-:-:S02]  /*0160*/  UIADD3.X UR11, URZ, UR7, URZ, UP1, !UPT ;  /* 0x000000073f0b7290 */ /* 0x000fc40008ffe43f */
[----:B------:R-:W-:-:S05]  /*0170*/  UIADD3.X UR7, URZ, UR7, URZ, UP2, !UPT ;  /* 0x000000073f077290 */ /* 0x000fca00097fe43f */
[----:B------:R1:W-:Y:S02]  /*0180*/  UTMACCTL.PF [UR8] ;  /* 0x00000000080079b9 */ /* 0x0003e40008040000 */
[----:B------:R1:W-:Y:S02]  /*0190*/  UTMACCTL.PF [UR10] ;  /* 0x000000000a0079b9 */ /* 0x0003e40008040000 */
[----:B------:R1:W-:Y:S02]  /*01a0*/  UTMACCTL.PF [UR6] ;  /* 0x00000000060079b9 */ /* 0x0003e40008040000 */
[----:B-1----:R-:W-:Y:S01]  /*01b0*/  NOP ;  /* 0x0000000000007918 */ /* 0x002fe20000000000 */
.L_x_1:
[----:B------:R-:W-:Y:S05]  /*01c0*/  BSYNC B0 ;  /* 0x0000000000007941 */ /* 0x000fea0003800000 */
.L_x_0:
[----:B------:R-:W1:Y:S01]  /*01d0*/  SHFL.IDX PT, R4, R0, RZ, 0x1f ;  /* 0x00001fff00047589 */ /* 0x000e6200000e0000 */
[----:B--2---:R-:W-:Y:S01]  /*01e0*/  R2UR UR52, R3 ;  /* 0x00000000033472ca */ /* 0x004fe200000e0000 */
[----:B------:R-:W-:Y:S02]  /*01f0*/  UISETP.NE.AND UP0, UPT, UR5, 0x1, UPT ;  /* 0x000000010500788c */ /* 0x000fe4000bf05270 */
[----:B------:R-:W-:-:S10]  /*0200*/  UISETP.NE.AND UP1, UPT, UR5, 0x2, UPT ;  /* 0x000000020500788c */ /* 0x000fd4000bf25270 */
[----:B------:R-:W-:Y:S02]  /*0210*/  UIADD3 UR10, UR52, -0x1, URZ ;  /* 0xffffffff340a7890 */ /* 0x000fe4000fffe03f */
[----:B------:R-:W-:Y:S02]  /*0220*/  UISETP.EQ.AND UP2, UPT, UR52, URZ, !UP0 ;  /* 0x0000003f3400728c */ /* 0x000fe4000c742270 */
[----:B------:R-:W-:Y:S02]  /*0230*/  UISETP.EQ.AND UP3, UPT, UR52, URZ, !UP1 ;  /* 0x0000003f3400728c */ /* 0x000fe4000cf62270 */
[----:B------:R-:W-:Y:S02]  /*0240*/  UISETP.GE.U32.AND UP4, UPT, UR10, 0x4, UPT ;  /* 0x000000040a00788c */ /* 0x000fe4000bf86070 */
[----:B------:R-:W-:Y:S01]  /*0250*/  USEL UR51, URZ, 0x1, !UP2 ;  /* 0x000000013f337887 */ /* 0x000fe2000d000000 */
[----:B-1----:R-:W-:Y:S01]  /*0260*/  ISETP.NE.AND P0, PT, R4, RZ, PT ;  /* 0x000000ff0400720c */ /* 0x002fe20003f05270 */
[----:B------:R-:W-:Y:S01]  /*0270*/  USEL UR50, URZ, 0x1, !UP3 ;  /* 0x000000013f327887 */ /* 0x000fe2000d800000 */
[----:B------:R-:W-:Y:S01]  /*0280*/  IMAD.U32 R4, RZ, RZ, UR5 ;  /* 0x00000005ff047e24 */ /* 0x000fe2000f8e00ff */
[----:B------:R-:W-:-:S02]  /*0290*/  USEL UR51, UR51, 0x2, UP4 ;  /* 0x0000000233337887 */ /* 0x000fc4000a000000 */
[----:B------:R-:W-:-:S08]  /*02a0*/  USEL UR50, UR50, 0x2, UP4 ;  /* 0x0000000232327887 */ /* 0x000fd0000a000000 */
[----:B------:R-:W-:Y:S05]  /*02b0*/  @P0 BRA `(.L_x_2) ;  /* 0x0000000000480947 */ /* 0x000fea0003800000 */
[----:B------:R-:W1:Y:S01]  /*02c0*/  S2UR UR8, SR_CgaCtaId ;  /* 0x00000000000879c3 */ /* 0x000e620000008800 */
[----:B------:R-:W-:Y:S01]  /*02d0*/  UMOV UR4, 0x400 ;  /* 0x0000040000047882 */ /* 0x000fe20000000000 */
[----:B------:R-:W-:Y:S01]  /*02e0*/  UMOV UR5, 0x1 ;  /* 0x0000000100057882 */ /* 0x000fe20000000000 */
[----:B------:R-:W-:Y:S01]  /*02f0*/  UMOV UR6, 0x80 ;  /* 0x0000008000067882 */ /* 0x000fe20000000000 */
[----:B------:R-:W-:Y:S01]  /*0300*/  ELECT P0, URZ, PT ;  /* 0x00000000003f782f */ /* 0x000fe20003800000 */
[----:B------:R-:W-:-:S04]  /*0310*/  UIADD3 UR6, -UR6, 0x100000, URZ ;  /* 0x0010000006067890 */ /* 0x000fc8000fffe13f */
[----:B------:R-:W-:Y:S02]  /*0320*/  USHF.L.U32 UR7, UR6, 0xb, URZ ;  /* 0x0000000b06077899 */ /* 0x000fe4000800063f */
[----:B------:R-:W-:Y:S02]  /*0330*/  USHF.L.U32 UR6, UR6, 0x1, URZ ;  /* 0x0000000106067899 */ /* 0x000fe4000800063f */
[----:B-1----:R-:W-:Y:S02]  /*0340*/  ULEA UR8, UR8, UR4, 0x18 ;  /* 0x0000000408087291 */ /* 0x002fe4000f8ec03f */
[----:B------:R-:W-:-:S04]  /*0350*/  UIADD3 UR4, -UR5, 0x100000, URZ ;  /* 0x0010000005047890 */ /* 0x000fc8000fffe13f */
[----:B------:R-:W-:Y:S02]  /*0360*/  USHF.L.U32 UR5, UR4, 0xb, URZ ;  /* 0x0000000b04057899 */ /* 0x000fe4000800063f */
[----:B------:R-:W-:Y:S01]  /*0370*/  USHF.L.U32 UR4, UR4, 0x1, URZ ;  /* 0x0000000104047899 */ /* 0x000fe2000800063f */
[----:B------:R-:W1:Y:S11]  /*0380*/  FENCE.VIEW.ASYNC.S ;  /* 0x00000000000073c6 */ /* 0x000e760000000000 */
[----:B-1----:R1:W2:Y:S01]  /*0390*/  SYNCS.EXCH.64 URZ, [UR8+0x28450], UR4 ;  /* 0x02845004083f75b2 */ /* 0x0022a20008000100 */
[----:B------:R1:W3:Y:S01]  /*03a0*/  SYNCS.EXCH.64 URZ, [UR8+0x28460], UR6 ;  /* 0x02846006083f75b2 */ /* 0x0002e20008000100 */
[----:B------:R1:W4:Y:S01]  /*03b0*/  SYNCS.EXCH.64 URZ, [UR8+0x28458], UR4 ;  /* 0x02845804083f75b2 */ /* 0x0003220008000100 */
[----:B------:R1:W1:Y:S01]  /*03c0*/  SYNCS.EXCH.64 URZ, [UR8+0x28468], UR6 ;  /* 0x02846806083f75b2 */ /* 0x0002620008000100 */
[----:B------:R-:W-:Y:S01]  /*03d0*/  NOP ;  /* 0x0000000000007918 */ /* 0x000fe20000000000 */
.L_x_2:
[----:B------:R-:W5:Y:S01]  /*03e0*/  SHFL.IDX PT, R3, R0, RZ, 0x1f ;  /* 0x00001fff00037589 */ /* 0x000f6200000e0000 */
[----:B------:R-:W-:Y:S01]  /*03f0*/  NOP ;  /* 0x0000000000007918 */ /* 0x000fe20000000000 */
[----:B-----5:R-:W-:-:S13]  /*0400*/  ISETP.NE.AND P0, PT, R3, RZ, PT ;  /* 0x000000ff0300720c */ /* 0x020fda0003f05270 */
[----:B------:R-:W-:Y:S05]  /*0410*/  @P0 BRA `(.L_x_3) ;  /* 0x0000000000600947 */ /* 0x000fea0003800000 */
[----:B-1----:R-:W1:Y:S01]  /*0420*/  S2UR UR5, SR_CgaCtaId ;  /* 0x00000000000579c3 */ /* 0x002e620000008800 */
[----:B------:R-:W-:Y:S01]  /*0430*/  UMOV UR4, 0x400 ;  /* 0x0000040000047882 */ /* 0x000fe20000000000 */
[----:B------:R-:W-:Y:S01]  /*0440*/  UMOV UR6, 0x1 ;  /* 0x0000000100067882 */ /* 0x000fe20000000000 */
[----:B------:R-:W-:Y:S01]  /*0450*/  UMOV UR9, 0x100 ;  /* 0x0000010000097882 */ /* 0x000fe20000000000 */
[----:B------:R-:W-:-:S04]  /*0460*/  UIADD3 UR6, -UR6, 0x100000, URZ ;  /* 0x0010000006067890 */ /* 0x000fc8000fffe13f */
[----:B------:R-:W-:Y:S02]  /*0470*/  USHF.L.U32 UR7, UR6, 0xb, URZ ;  /* 0x0000000b06077899 */ /* 0x000fe4000800063f */
[----:B------:R-:W-:Y:S01]  /*0480*/  USHF.L.U32 UR6, UR6, 0x1, URZ ;  /* 0x0000000106067899 */ /* 0x000fe2000800063f */
[----:B------:R-:W-:Y:S01]  /*0490*/  ELECT P0, URZ, PT ;  /* 0x00000000003f782f */ /* 0x000fe20003800000 */
[----:B-1----:R-:W-:Y:S02]  /*04a0*/  ULEA UR8, UR5, UR4, 0x18 ;  /* 0x0000000405087291 */ /* 0x002fe4000f8ec03f */
[----:B------:R-:W-:-:S04]  /*04b0*/  UIADD3 UR4, -UR9, 0x100000, URZ ;  /* 0x0010000009047890 */ /* 0x000fc8000fffe13f */
[----:B------:R-:W-:Y:S02]  /*04c0*/  USHF.L.U32 UR5, UR4, 0xb, URZ ;  /* 0x0000000b04057899 */ /* 0x000fe4000800063f */
[----:B------:R-:W-:Y:S01]  /*04d0*/  USHF.L.U32 UR4, UR4, 0x1, URZ ;  /* 0x0000000104047899 */ /* 0x000fe2000800063f */
[----:B------:R-:W1:Y:S03]  /*04e0*/  FENCE.VIEW.ASYNC.S ;  /* 0x00000000000073c6 */ /* 0x000e660000000000 */
[----:B-1----:R1:W1:Y:S08]  /*04f0*/  SYNCS.EXCH.64 URZ, [UR8+0x28400], UR6 ;  /* 0x02840006083f75b2 */ /* 0x0022700008000100 */
[----:B------:R1:W1:Y:S01]  /*0500*/  SYNCS.EXCH.64 URZ, [UR8+0x28428], UR4 ;  /* 0x02842804083f75b2 */ /* 0x0002620008000100 */
        /* <DEDUP_REMOVED lines=8> */
[----:B------:R-:W-:Y:S01]  /*0590*/  NOP ;  /* 0x0000000000007918 */ /* 0x000fe20000000000 */
.L_x_3:
        /* <DEDUP_REMOVED lines=21> */
[----:B------:R-:W-:Y:S01]  /*06f0*/  NOP ;  /* 0x0000000000007918 */ /* 0x000fe20000000000 */
.L_x_4:
[----:B------:R-:W5:Y:S01]  /*0700*/  SHFL.IDX PT, R3, R0, RZ, 0x1f ;  /* 0x00001fff00037589 */ /* 0x000f6200000e0000 */
[----:B------:R-:W-:Y:S01]  /*0710*/  ELECT P0, URZ, PT ;  /* 0x00000000003f782f */ /* 0x000fe20003800000 */
[----:B------:R-:W-:Y:S01]  /*0720*/  NOP ;  /* 0x0000000000007918 */ /* 0x000fe20000000000 */
[----:B-1----:R-:W-:Y:S02]  /*0730*/  UMOV UR4, 0x80 ;  /* 0x0000008000047882 */ /* 0x002fe40000000000 */
[C---:B-----5:R-:W-:Y:S02]  /*0740*/  ISETP.NE.OR P0, PT, R3.reuse, RZ, !P0 ;  /* 0x000000ff0300720c */ /* 0x060fe40004705670 */
[----:B------:R-:W-:-:S11]  /*0750*/  ISETP.NE.AND P3, PT, R3, RZ, PT ;  /* 0x000000ff0300720c */ /* 0x000fd60003f65270 */
[----:B------:R-:W-:Y:S01]  /*0760*/  VOTEU.ALL UP2, P0 ;  /* 0x00000000003f7886 */ /* 0x000fe20000040000 */
[----:B------:R-:W-:Y:S01]  /*0770*/  VOTEU.ALL UP3, P0 ;  /* 0x00000000003f7886 */ /* 0x000fe20000060000 */
[----:B------:R-:W-:Y:S01]  /*0780*/  VOTEU.ALL UP4, P0 ;  /* 0x00000000003f7886 */ /* 0x000fe20000080000 */
[----:B------:R-:W-:Y:S02]  /*0790*/  VOTEU.ALL UP5, P0 ;  /* 0x00000000003f7886 */ /* 0x000fe400000a0000 */
[----:B------:R-:W1:Y:S01]  /*07a0*/  @!UP2 S2UR UR7, SR_CgaCtaId ;  /* 0x000000000007a9c3 */ /* 0x000e620000008800 */
[----:B------:R-:W-:Y:S01]  /*07b0*/  @!UP2 UMOV UR6, 0x400 ;  /* 0x000004000006a882 */ /* 0x000fe20000000000 */
[----:B------:R-:W-:-:S04]  /*07c0*/  @!UP2 UIADD3 UR4, -UR4, 0x100000, URZ ;  /* 0x001000000404a890 */ /* 0x000fc8000fffe13f */
[----:B------:R-:W-:Y:S02]  /*07d0*/  @!UP2 USHF.L.U32 UR5, UR4, 0xb, URZ ;  /* 0x0000000b0405a899 */ /* 0x000fe4000800063f */
[----:B------:R-:W-:Y:S02]  /*07e0*/  @!UP2 USHF.L.U32 UR4, UR4, 0x1, URZ ;  /* 0x000000010404a899 */ /* 0x000fe4000800063f */
[----:B-1----:R-:W-:Y:S01]  /*07f0*/  @!UP2 ULEA UR6, UR7, UR6, 0x18 ;  /* 0x000000060706a291 */ /* 0x002fe2000f8ec03f */
[----:B------:R-:W-:Y:S01]  /*0800*/  VOTEU.ALL UP2, P0 ;  /* 0x00000000003f7886 */ /* 0x000fe20000040000 */
[----:B------:R-:W1:Y:S10]  /*0810*/  FENCE.VIEW.ASYNC.S ;  /* 0x00000000000073c6 */ /* 0x000e740000000000 */
[----:B-1----:R1:W1:Y:S01]  /*0820*/  @!UP2 SYNCS.EXCH.64 URZ, [UR6+0x28490], UR4 ;  /* 0x02849004063fa5b2 */ /* 0x0022620008000100 */
[----:B------:R1:W1:Y:S01]  /*0830*/  @!UP3 SYNCS.EXCH.64 URZ, [UR6+0x28498], UR4 ;  /* 0x02849804063fb5b2 */ /* 0x0002620008000100 */
[----:B------:R1:W1:Y:S01]  /*0840*/  @!UP4 SYNCS.EXCH.64 URZ, [UR6+0x284a0], UR4 ;  /* 0x0284a004063fc5b2 */ /* 0x0002620008000100 */
[----:B------:R1:W1:Y:S01]  /*0850*/  @!UP5 SYNCS.EXCH.64 URZ, [UR6+0x284a8], UR4 ;  /* 0x0284a804063fd5b2 */ /* 0x0002620008000100 */
[----:B------:R-:W-:Y:S01]  /*0860*/  NOP ;  /* 0x0000000000007918 */ /* 0x000fe20000000000 */
[----:B------:R-:W-:Y:S05]  /*0870*/  @P3 BRA `(.L_x_5) ;  /* 0x0000000000503947 */ /* 0x000fea0003800000 */
[----:B-1----:R-:W1:Y:S01]  /*0880*/  S2UR UR5, SR_CgaCtaId ;  /* 0x00000000000579c3 */ /* 0x002e620000008800 */
[----:B------:R-:W-:Y:S01]  /*0890*/  UMOV UR4, 0x400 ;  /* 0x0000040000047882 */ /* 0x000fe20000000000 */
[----:B------:R-:W-:Y:S01]  /*08a0*/  UMOV UR6, 0x20 ;  /* 0x0000002000067882 */ /* 0x000fe20000000000 */
[----:B------:R-:W-:Y:S01]  /*08b0*/  UMOV UR7, 0x80 ;  /* 0x0000008000077882 */ /* 0x000fe20000000000 */
[----:B------:R-:W-:Y:S01]  /*08c0*/  ELECT P0, URZ, PT ;  /* 0x00000000003f782f */ /* 0x000fe20003800000 */
[----:B-1----:R-:W-:Y:S02]  /*08d0*/  ULEA UR8, UR5, UR4, 0x18 ;  /* 0x0000000405087291 */ /* 0x002fe4000f8ec03f */
[----:B------:R-:W-:-:S04]  /*08e0*/  UIADD3 UR4, -UR6, 0x100000, URZ ;  /* 0x0010000006047890 */ /* 0x000fc8000fffe13f */
[----:B------:R-:W-:Y:S02]  /*08f0*/  USHF.L.U32 UR5, UR4, 0xb, URZ ;  /* 0x0000000b04057899 */ /* 0x000fe4000800063f */
[----:B------:R-:W-:Y:S02]  /*0900*/  USHF.L.U32 UR4, UR4, 0x1, URZ ;  /* 0x0000000104047899 */ /* 0x000fe4000800063f */
        /* <DEDUP_REMOVED lines=10> */
[----:B------:R-:W-:Y:S01]  /*09b0*/  NOP ;  /* 0x0000000000007918 */ /* 0x000fe20000000000 */
.L_x_5:
[----:B------:R-:W-:Y:S01]  /*09c0*/  VOTEU.ANY UP2, P2 ;  /* 0x00000000003f7886 */ /* 0x000fe20001040100 */
[----:B-1----:R-:W-:Y:S01]  /*09d0*/  UMOV UR4, 0x40 ;  /* 0x0000004000047882 */ /* 0x002fe20000000000 */
[----:B------:R-:W-:Y:S01]  /*09e0*/  ISETP.NE.AND P3, PT, RZ, UR52, PT ;  /* 0x00000034ff007c0c */ /* 0x000fe2000bf65270 */
[----:B------:R-:W-:Y:S01]  /*09f0*/  NOP ;  /* 0x0000000000007918 */ /* 0x000fe20000000000 */
[----:B------:R-:W-:Y:S01]  /*0a00*/  ISETP.EQ.AND P0, PT, R4, 0x2, P1 ;  /* 0x000000020400780c */ /* 0x000fe20000f02270 */
[----:B------:R-:W1:Y:S01]  /*0a10*/  @UP2 S2UR UR7, SR_CgaCtaId ;  /* 0x00000000000729c3 */ /* 0x000e620000008800 */
[----:B------:R-:W-:Y:S01]  /*0a20*/  @UP2 UMOV UR6, 0x400 ;  /* 0x0000040000062882 */ /* 0x000fe20000000000 */
[----:B------:R-:W-:-:S04]  /*0a30*/  @UP2 UIADD3 UR4, -UR4, 0x100000, URZ ;  /* 0x0010000004042890 */ /* 0x000fc8000fffe13f */
[----:B------:R-:W-:Y:S02]  /*0a40*/  @UP2 USHF.L.U32 UR5, UR4, 0xb, URZ ;  /* 0x0000000b04052899 */ /* 0x000fe4000800063f */
[----:B------:R-:W-:Y:S02]  /*0a50*/  @UP2 USHF.L.U32 UR4, UR4, 0x1, URZ ;  /* 0x0000000104042899 */ /* 0x000fe4000800063f */
[----:B-1----:R-:W-:Y:S01]  /*0a60*/  @UP2 ULEA UR6, UR7, UR6, 0x18 ;  /* 0x0000000607062291 */ /* 0x002fe2000f8ec03f */
[----:B------:R-:W-:Y:S01]  /*0a70*/  VOTEU.ANY UP2, P2 ;  /* 0x00000000003f7886 */ /* 0x000fe20001040100 */
[----:B------:R-:W-:Y:S01]  /*0a80*/  ISETP.EQ.AND P2, PT, R4, 0x1, P1 ;  /* 0x000000010400780c */ /* 0x000fe20000f42270 */
[----:B------:R-:W1:Y:S09]  /*0a90*/  FENCE.VIEW.ASYNC.S ;  /* 0x00000000000073c6 */ /* 0x000e720000000000 */
[----:B-1----:R1:W2:Y:S01]  /*0aa0*/  @UP2 SYNCS.EXCH.64 URZ, [UR6+0x284b0], UR4 ;  /* 0x0284b004063f25b2 */ /* 0x0022a20008000100 */
[----:B------:R-:W-:Y:S01]  /*0ab0*/  NOP ;  /* 0x0000000000007918 */ /* 0x000fe20000000000 */
[----:B--234-:R-:W-:Y:S06]  /*0ac0*/  BAR.SYNC.DEFER_BLOCKING 0x0 ;  /* 0x0000000000007b1d */ /* 0x01cfec0000010000 */
[----:B------:R-:W-:Y:S05]  /*0ad0*/  @!P3 BRA `(.L_x_6) ;  /* 0x000000ac00ecb947 */ /* 0x000fea0003800000 */
[----:B------:R-:W-:-:S06]  /*0ae0*/  UISETP.GT.U32.AND UP0, UPT, UR10, 0x3, UPT ;  /* 0x000000030a00788c */ /* 0x000fcc000bf04070 */
[----:B------:R-:W-:-:S13]  /*0af0*/  PLOP3.LUT P0, PT, PT, PT, UP0, 0x80, 0x0 ;  /* 0x000000000000781c */ /* 0x000fda0003f0f008 */
[----:B-1----:R-:W-:Y:S05]  /*0b00*/  @P0 EXIT ;  /* 0x000000000000094d */ /* 0x002fea0003800000 */
.L_x_7:
[----:B------:R-:W-:-:S08]  /*0b10*/  NOP ;  /* 0x0000000000007918 */ /* 0x000fd00000000000 */
[----:B------:R-:W1:Y:S02]  /*0b20*/  USETMAXREG.TRY_ALLOC.CTAPOOL UP0, 0xf0 ;  /* 0x000000f0000079c8 */ /* 0x000e640008000600 */
[----:B-1----:R-:W-:-:S13]  /*0b30*/  PLOP3.LUT P0, PT, PT, PT, UP0, 0x80, 0x0 ;  /* 0x000000000000781c */ /* 0x002fda0003f0f008 */
[----:B------:R-:W-:Y:S05]  /*0b40*/  @!P0 BRA `(.L_x_7) ;  /* 0xfffffffc00f08947 */ /* 0x000fea000383ffff */
[----:B------:R-:W-:Y:S02]  /*0b50*/  ULDC UR4, c[0x0][0xa00] ;  /* 0x0002800000047ab9 */ /* 0x000fe40000000800 */
[----:B------:R-:W-:-:S13]  /*0b60*/  ISETP.GE.AND P0, PT, R17, UR4, PT ;  /* 0x0000000411007c0c */ /* 0x000fda000bf06270 */
[----:B------:R-:W-:Y:S05]  /*0b70*/  @P0 EXIT ;  /* 0x000000000000094d */ /* 0x000fea0003800000 */
[----:B------:R-:W1:Y:S01]  /*0b80*/  S2UR UR4, SR_CgaCtaId ;  /* 0x00000000000479c3 */ /* 0x000e620000008800 */
[----:B------:R-:W-:Y:S01]  /*0b90*/  SHF.R.S32.HI R3, RZ, 0x1f, R2 ;  /* 0x0000001fff037819 */ /* 0x000fe20000011402 */
[----:B------:R-:W-:Y:S01]  /*0ba0*/  UMOV UR38, 0x400 ;  /* 0x0000040000267882 */ /* 0x000fe20000000000 */
[----:B------:R-:W-:Y:S01]  /*0bb0*/  UISETP.NE.AND UP0, UPT, UR52, 0x1, UPT ;  /* 0x000000013400788c */ /* 0x000fe2000bf05270 */
[----:B------:R-:W-:Y:S01]  /*0bc0*/  MOV R18, RZ ;  /* 0x000000ff00127202 */ /* 0x000fe20000000f00 */
[----:B------:R-:W-:Y:S01]  /*0bd0*/  ULOP3.LUT UR49, UR51, 0x1, URZ, 0xfc, !UPT ;  /* 0x0000000133317892 */ /* 0x000fe2000f8efc3f */
[-C--:B------:R-:W-:Y:S01]  /*0be0*/  LEA.HI R3, R3, R2.reuse, RZ, 0x7 ;  /* 0x0000000203037211 */ /* 0x080fe200078f38ff */
[----:B------:R-:W-:Y:S02]  /*0bf0*/  UP2UR UR5, UPR, URZ, 0x1 ;  /* 0x000000013f057883 */ /* 0x000fe40008000000 */
[----:B------:R-:W-:Y:S01]  /*0c00*/  USEL UR6, URZ, 0x1, UP0 ;  /* 0x000000013f067887 */ /* 0x000fe20008000000 */
[----:B------:R-:W-:Y:S01]  /*0c10*/  LOP3.LUT R3, R3, 0xffffff80, RZ, 0xc0, !PT ;  /* 0xffffff8003037812 */ /* 0x000fe200078ec0ff */
[----:B------:R-:W-:Y:S01]  /*0c20*/  ULDC.64 UR54, c[0x0][0x198] ;  /* 0x0000660000367ab9 */ /* 0x000fe20000000a00 */
[----:B------:R-:W-:Y:S01]  /*0c30*/  UMOV UR36, URZ ;  /* 0x0000003f00247c82 */ /* 0x000fe20008000000 */
[----:B------:R-:W-:Y:S01]  /*0c40*/  UMOV UR37, URZ ;  /* 0x0000003f00257c82 */ /* 0x000fe20008000000 */
[----:B------:R-:W-:Y:S01]  /*0c50*/  IADD3 R3, -R3, R2, RZ ;  /* 0x0000000203037210 */ /* 0x000fe20007ffe1ff */
[----:B------:R-:W-:Y:S01]  /*0c60*/  IMAD.U32 R19, RZ, RZ, UR6 ;  /* 0x00000006ff137e24 */ /* 0x000fe2000f8e00ff */
[----:B------:R-:W-:Y:S01]  /*0c70*/  UMOV UR53, URZ ;  /* 0x0000003f00357c82 */ /* 0x000fe20008000000 */
[----:B------:R-:W-:Y:S01]  /*0c80*/  ULDC.64 UR56, c[0x0][0x208] ;  /* 0x0000820000387ab9 */ /* 0x000fe20000000a00 */
[----:B------:R-:W-:-:S04]  /*0c90*/  SHF.R.S32.HI R0, RZ, 0x1f, R3 ;  /* 0x0000001fff007819 */ /* 0x000fc80000011403 */
[----:B------:R-:W-:Y:S01]  /*0ca0*/  LEA.HI R0, R0, R3, RZ, 0x2 ;  /* 0x0000000300007211 */ /* 0x000fe200078f10ff */
[----:B-1----:R-:W-:-:S03]  /*0cb0*/  ULEA UR38, UR4, UR38, 0x18 ;  /* 0x0000002604267291 */ /* 0x002fc6000f8ec03f */
[----:B------:R-:W-:Y:S01]  /*0cc0*/  LOP3.LUT R0, R0, 0x7ffffffc, RZ, 0xc0, !PT ;  /* 0x7ffffffc00007812 */ /* 0x000fe200078ec0ff */
[----:B------:R-:W-:Y:S02]  /*0cd0*/  UIADD3 UR4, UR38, 0x6000, URZ ;  /* 0x0000600026047890 */ /* 0x000fe4000fffe03f */
[----:B------:R-:W-:Y:S02]  /*0ce0*/  USHF.R.U32.HI UR5, URZ, 0x4, UR38 ;  /* 0x000000043f057899 */ /* 0x000fe40008011626 */
[----:B------:R-:W-:Y:S01]  /*0cf0*/  IMAD.IADD R0, R3, 0x1, -R0 ;  /* 0x0000000103007824 */ /* 0x000fe200078e0a00 */
[----:B------:R-:W-:Y:S02]  /*0d00*/  USHF.R.U32.HI UR4, URZ, 0x4, UR4 ;  /* 0x000000043f047899 */ /* 0x000fe40008011604 */
[----:B------:R-:W-:Y:S02]  /*0d10*/  ULOP3.LUT UR5, UR5, 0x3fff, URZ, 0xc0, !UPT ;  /* 0x00003fff05057892 */ /* 0x000fe4000f8ec03f */
[----:B------:R-:W-:Y:S01]  /*0d20*/  ULOP3.LUT UR48, UR4, 0x3fff, URZ, 0xc0, !UPT ;  /* 0x00003fff04307892 */ /* 0x000fe2000f8ec03f */
[----:B------:R-:W-:Y:S01]  /*0d30*/  SHF.L.U32 R22, R0, 0x1, RZ ;  /* 0x0000000100167819 */ /* 0x000fe200000006ff */
[----:B------:R-:W-:-:S02]  /*0d40*/  ULOP3.LUT UR39, UR5, 0x10000, URZ, 0xfc, !UPT ;  /* 0x0001000005277892 */ /* 0x000fc4000f8efc3f */
[----:B------:R-:W-:-:S12]  /*0d50*/  ULOP3.LUT UR45, UR48, 0x10000, URZ, 0xfc, !UPT ;  /* 0x00010000302d7892 */ /* 0x000fd8000f8efc3f */
.L_x_77:
[----:B------:R-:W-:Y:S01]  /*0d60*/  ULDC UR8, c[0x0][0xa04] ;  /* 0x0002810000087ab9 */ /* 0x000fe20000000800 */
[----:B------:R-:W-:Y:S01]  /*0d70*/  R2UR UR46, R17 ;  /* 0x00000000112e72ca */ /* 0x000fe200000e0000 */
[----:B------:R-:W-:Y:S01]  /*0d80*/  UISETP.NE.AND UP0, UPT, UR8, 0x1, UPT ;  /* 0x000000010800788c */ /* 0x000fe2000bf05270 */
[----:B------:R-:W-:Y:S01]  /*0d90*/  ULDC UR4, c[0x0][0xa10] ;  /* 0x0002840000047ab9 */ /* 0x000fe20000000800 */
[----:B------:R-:W-:Y:S01]  /*0da0*/  ULDC UR44, c[0x0][0xa1c] ;  /* 0x00028700002c7ab9 */ /* 0x000fe20000000800 */
[----:B------:R-:W-:Y:S02]  /*0db0*/  UISETP.NE.AND UP1, UPT, UR4, 0x1, UPT ;  /* 0x000000010400788c */ /* 0x000fe4000bf25270 */
[----:B------:R-:W-:-:S06]  /*0dc0*/  UISETP.NE.AND UP2, UPT, UR52, 0x1, UPT ;  /* 0x000000013400788c */ /* 0x000fcc000bf45270 */
[----:B------:R-:W-:Y:S01]  /*0dd0*/  @UP0 ULDC.64 UR6, c[0x0][0xa08] ;  /* 0x0002820000060ab9 */ /* 0x000fe20000000a00 */
[----:B------:R-:W-:Y:S01]  /*0de0*/  PLOP3.LUT P0, PT, PT, PT, UP2, 0x80, 0x0 ;  /* 0x000000000000781c */ /* 0x000fe20003f0f028 */
[----:B------:R-:W-:-:S03]  /*0df0*/  UIMAD.WIDE.U32 UR4, UR46, UR6, URZ ;  /* 0x000000062e0472a5 */ /* 0x000fc6000f8e003f */
[----:B------:R-:W-:Y:S01]  /*0e00*/  @UP1 ULDC UR6, c[0x0][0xa18] ;  /* 0x0002860000061ab9 */ /* 0x000fe20000000800 */
[----:B------:R-:W-:Y:S02]  /*0e10*/  @UP0 USHF.R.U32.HI UR46, URZ, UR7, UR5 ;  /* 0x000000073f2e0299 */ /* 0x000fe40008011605 */
[----:B------:R-:W-:Y:S01]  /*0e20*/  UISETP.NE.AND UP0, UPT, UR44, 0x1, UPT ;  /* 0x000000012c00788c */ /* 0x000fe2000bf05270 */
[----:B------:R-:W-:Y:S02]  /*0e30*/  @UP1 ULDC UR4, c[0x0][0xa14] ;  /* 0x0002850000041ab9 */ /* 0x000fe40000000800 */
[----:B------:R-:W-:Y:S02]  /*0e40*/  UIMAD.WIDE.U32 UR4, UR46, UR4, URZ ;  /* 0x000000042e0472a5 */ /* 0x000fe4000f8e003f */
[----:B------:R-:W-:Y:S01]  /*0e50*/  IMAD R0, RZ, RZ, -UR46 ;  /* 0x8000002eff007e24 */ /* 0x000fe2000f8e02ff */
[----:B------:R-:W-:Y:S01]  /*0e60*/  UMOV UR47, UR46 ;  /* 0x0000002e002f7c82 */ /* 0x000fe20008000000 */
[----:B------:R-:W-:-:S02]  /*0e70*/  @UP1 USHF.R.U32.HI UR47, URZ, UR6, UR5 ;  /* 0x000000063f2f1299 */ /* 0x000fc40008011605 */
[----:B------:R-:W-:Y:S02]  /*0e80*/  IMAD R0, R0, UR8, R17 ;  /* 0x0000000800007c24 */ /* 0x000fe4000f8e0211 */
[----:B------:R-:W-:Y:S02]  /*0e90*/  @UP0 ULDC.64 UR6, c[0x0][0xa20] ;  /* 0x0002880000060ab9 */ /* 0x000fe40000000a00 */
[----:B------:R-:W-:Y:S01]  /*0ea0*/  UIMAD.WIDE.U32 UR4, UR47, UR6, URZ ;  /* 0x000000062f0472a5 */ /* 0x000fe2000f8e003f */
[----:B------:R-:W-:Y:S02]  /*0eb0*/  R2UR UR42, R0 ;  /* 0x00000000002a72ca */ /* 0x000fe400000e0000 */
[----:B------:R-:W-:Y:S01]  /*0ec0*/  UMOV UR6, UR47 ;  /* 0x0000002f00067c82 */ /* 0x000fe20008000000 */
[----:B------:R-:W-:-:S04]  /*0ed0*/  @UP0 USHF.R.U32.HI UR6, URZ, UR7, UR5 ;  /* 0x000000073f060299 */ /* 0x000fc80008011605 */
[----:B------:R-:W-:-:S04]  /*0ee0*/  UIADD3 UR4, -UR6, URZ, URZ ;  /* 0x0000003f06047290 */ /* 0x000fc8000fffe13f */
[----:B------:R-:W-:Y:S01]  /*0ef0*/  UIMAD UR44, UR44, UR4, UR47 ;  /* 0x000000042c2c72a4 */ /* 0x000fe2000f8e022f */
[----:B-1----:R-:W-:Y:S11]  /*0f00*/  @!P0 BRA `(.L_x_8) ;  /* 0x0000000000688947 */ /* 0x002ff60003800000 */
[----:B------:R-:W-:-:S06]  /*0f10*/  UISETP.NE.AND UP0, UPT, UR52, 0x2, UPT ;  /* 0x000000023400788c */ /* 0x000fcc000bf05270 */
[----:B------:R-:W-:-:S13]  /*0f20*/  PLOP3.LUT P1, PT, PT, PT, UP0, 0x80, 0x0 ;  /* 0x000000000000781c */ /* 0x000fda0003f2f008 */
[----:B------:R-:W-:Y:S05]  /*0f30*/  @!P1 BRA `(.L_x_9) ;  /* 0x0000000000449947 */ /* 0x000fea0003800000 */
[----:B------:R-:W-:-:S06]  /*0f40*/  UISETP.NE.AND UP0, UPT, UR52, 0x3, UPT ;  /* 0x000000033400788c */ /* 0x000fcc000bf05270 */
[----:B------:R-:W-:-:S13]  /*0f50*/  PLOP3.LUT P1, PT, PT, PT, UP0, 0x80, 0x0 ;  /* 0x000000000000781c */ /* 0x000fda0003f2f008 */
[----:B------:R-:W-:Y:S05]  /*0f60*/  @!P1 BRA `(.L_x_10) ;  /* 0x0000000000249947 */ /* 0x000fea0003800000 */
[----:B------:R-:W-:-:S06]  /*0f70*/  UISETP.NE.AND UP0, UPT, UR52, 0x4, UPT ;  /* 0x000000043400788c */ /* 0x000fcc000bf05270 */
[----:B------:R-:W-:-:S13]  /*0f80*/  PLOP3.LUT P1, PT, PT, PT, UP0, 0x80, 0x0 ;  /* 0x000000000000781c */ /* 0x000fda0003f2f008 */
[----:B------:R-:W-:Y:S05]  /*0f90*/  @P1 BRA `(.L_x_11) ;  /* 0x0000000000541947 */ /* 0x000fea0003800000 */
[----:B------:R-:W-:Y:S02]  /*0fa0*/  UIADD3 UR4, UR36, -0x1, URZ ;  /* 0xffffffff24047890 */ /* 0x000fe4000fffe03f */
[----:B------:R-:W-:Y:S02]  /*0fb0*/  ULOP3.LUT UR36, UR36, 0x1, URZ, 0xc, !UPT ;  /* 0x0000000124247892 */ /* 0x000fe4000f8e0c3f */
[----:B------:R-:W-:-:S04]  /*0fc0*/  ULOP3.LUT UR4, UR4, 0x2, URZ, 0xc0, !UPT ;  /* 0x0000000204047892 */ /* 0x000fc8000f8ec03f */
[----:B------:R-:W-:-:S04]  /*0fd0*/  USHF.R.U32.HI UR4, URZ, 0x1, UR4 ;  /* 0x000000013f047899 */ /* 0x000fc80008011604 */
[----:B------:R-:W-:Y:S01]  /*0fe0*/  ULOP3.LUT UR37, UR37, UR4, URZ, 0x3c, !UPT ;  /* 0x0000000425257292 */ /* 0x000fe2000f8e3c3f */
[----:B------:R-:W-:Y:S11]  /*0ff0*/  BRA `(.L_x_11) ;  /* 0x00000000003c7947 */ /* 0x000ff60003800000 */
.L_x_10:
[----:B------:R-:W-:Y:S02]  /*1000*/  ULOP3.LUT UP0, URZ, UR36, 0x2, URZ, 0xc0, !UPT ;  /* 0x00000002243f7892 */ /* 0x000fe4000f80c03f */
[----:B------:R-:W-:Y:S02]  /*1010*/  ULOP3.LUT UR36, UR36, 0x1, URZ, 0xc0, !UPT ;  /* 0x0000000124247892 */ /* 0x000fe4000f8ec03f */
[----:B------:R-:W-:-:S04]  /*1020*/  USEL UR4, URZ, 0x1, UP0 ;  /* 0x000000013f047887 */ /* 0x000fc80008000000 */
[----:B------:R-:W-:Y:S01]  /*1030*/  ULOP3.LUT UR37, UR37, UR4, URZ, 0x3c, !UPT ;  /* 0x0000000425257292 */ /* 0x000fe2000f8e3c3f */
[----:B------:R-:W-:Y:S11]  /*1040*/  BRA `(.L_x_11) ;  /* 0x0000000000287947 */ /* 0x000ff60003800000 */
.L_x_9:
[----:B------:R-:W-:Y:S02]  /*1050*/  UIADD3 UR4, UR36, 0x1, URZ ;  /* 0x0000000124047890 */ /* 0x000fe4000fffe03f */
[----:B------:R-:W-:Y:S02]  /*1060*/  ULOP3.LUT UR36, UR36, 0x1, URZ, 0xc, !UPT ;  /* 0x0000000124247892 */ /* 0x000fe4000f8e0c3f */
[----:B------:R-:W-:-:S04]  /*1070*/  UISETP.GT.U32.AND UP0, UPT, UR4, 0x1, UPT ;  /* 0x000000010400788c */ /* 0x000fc8000bf04070 */
[----:B------:R-:W-:-:S04]  /*1080*/  USEL UR4, URZ, 0x1, !UP0 ;  /* 0x000000013f047887 */ /* 0x000fc8000c000000 */
[----:B------:R-:W-:Y:S01]  /*1090*/  ULOP3.LUT UR37, UR37, UR4, URZ, 0x3c, !UPT ;  /* 0x0000000425257292 */ /* 0x000fe2000f8e3c3f */
[----:B------:R-:W-:Y:S11]  /*10a0*/  BRA `(.L_x_11) ;  /* 0x0000000000107947 */ /* 0x000ff60003800000 */
.L_x_8:
[----:B------:R-:W-:Y:S02]  /*10b0*/  UISETP.GT.U32.AND UP0, UPT, UR36, 0x1, UPT ;  /* 0x000000012400788c */ /* 0x000fe4000bf04070 */
[----:B------:R-:W-:Y:S02]  /*10c0*/  ULOP3.LUT UR36, UR36, 0x1, URZ, 0xc0, !UPT ;  /* 0x0000000124247892 */ /* 0x000fe4000f8ec03f */
[----:B------:R-:W-:-:S04]  /*10d0*/  USEL UR4, URZ, 0x1, !UP0 ;  /* 0x000000013f047887 */ /* 0x000fc8000c000000 */
[----:B------:R-:W-:-:S12]  /*10e0*/  ULOP3.LUT UR37, UR37, UR4, URZ, 0x3c, !UPT ;  /* 0x0000000425257292 */ /* 0x000fd8000f8e3c3f */
.L_x_11:
[----:B------:R-:W-:Y:S05]  /*10f0*/  @!P0 BRA `(.L_x_12) ;  /* 0x00000000003c8947 */ /* 0x000fea0003800000 */
        /* <DEDUP_REMOVED lines=9> */
[----:B------:R-:W-:Y:S01]  /*1190*/  ULEA UR42, UR42, 0x3, 0x1 ;  /* 0x000000032a2a7891 */ /* 0x000fe2000f8e083f */
[----:B------:R-:W-:Y:S11]  /*11a0*/  BRA `(.L_x_15) ;  /* 0x0000000000147947 */ /* 0x000ff60003800000 */
.L_x_14:
[----:B------:R-:W-:Y:S01]  /*11b0*/  ULEA UR42, UR42, 0x2, 0x1 ;  /* 0x000000022a2a7891 */ /* 0x000fe2000f8e083f */
[----:B------:R-:W-:Y:S11]  /*11c0*/  BRA `(.L_x_15) ;  /* 0x00000000000c7947 */ /* 0x000ff60003800000 */
.L_x_13:
[----:B------:R-:W-:Y:S01]  /*11d0*/  ULEA UR42, UR42, 0x1, 0x1 ;  /* 0x000000012a2a7891 */ /* 0x000fe2000f8e083f */
[----:B------:R-:W-:Y:S11]  /*11e0*/  BRA `(.L_x_15) ;  /* 0x0000000000047947 */ /* 0x000ff60003800000 */
.L_x_12:
[----:B------:R-:W-:-:S12]  /*11f0*/  USHF.L.U32 UR42, UR42, 0x1, URZ ;  /* 0x000000012a2a7899 */ /* 0x000fd8000800063f */
.L_x_15:
[----:B------:R-:W-:-:S04]  /*1200*/  ULOP3.LUT UR4, UR50, 0x1, URZ, 0xfc, !UPT ;  /* 0x0000000132047892 */ /* 0x000fc8000f8efc3f */
[----:B------:R-:W-:-:S06]  /*1210*/  UISETP.NE.AND UP0, UPT, UR4, 0x3, UPT ;  /* 0x000000030400788c */ /* 0x000fcc000bf05270 */
[----:B------:R-:W-:-:S13]  /*1220*/  PLOP3.LUT P0, PT, PT, PT, UP0, 0x80, 0x0 ;  /* 0x000000000000781c */ /* 0x000fda0003f0f008 */
[----:B------:R-:W-:Y:S05]  /*1230*/  @!P0 BRA `(.L_x_16) ;  /* 0x0000000000048947 */ /* 0x000fea0003800000 */
[----:B------:R-:W-:Y:S01]  /*1240*/  BPT.TRAP 0x1 ;  /* 0x000000040000795c */ /* 0x000fe20000300000 */
.L_x_16:
[----:B------:R-:W-:Y:S01]  /*1250*/  ULEA UR4, UR36, UR38, 0x3 ;  /* 0x0000002624047291 */ /* 0x000fe2000f8e183f */
[----:B------:R-:W-:Y:S01]  /*1260*/  MOV R0, UR37 ;  /* 0x0000002500007c02 */ /* 0x000fe20008000f00 */
[----:B------:R-:W-:-:S03]  /*1270*/  UISETP.NE.AND UP0, UPT, UR49, 0x3, UPT ;  /* 0x000000033100788c */ /* 0x000fc6000bf05270 */
[----:B------:R-:W-:-:S03]  /*1280*/  SHF.L.U32 R0, R0, 0x1f, RZ ;  /* 0x0000001f00007819 */ /* 0x000fc600000006ff */
[----:B------:R-:W-:Y:S01]  /*1290*/  PLOP3.LUT P0, PT, PT, PT, UP0, 0x80, 0x0 ;  /* 0x000000000000781c */ /* 0x000fe20003f0f008 */
[----:B------:R-:W1:Y:S02]  /*12a0*/  SYNCS.PHASECHK.TRANS64.TRYWAIT P1, [UR4+0x28450], R0 ;  /* 0x02845000ff0075a7 */ /* 0x000e640008020144 */
[----:B-1----:R-:W-:Y:S10]  /*12b0*/  @!P1 BRA `(.L_x_17) ;  /* 0x000000c000e09947 */ /* 0x002ff40003800000 */
.L_x_123:
[----:B------:R-:W-:Y:S05]  /*12c0*/  @!P0 BRA `(.L_x_18) ;  /* 0x0000000000048947 */ /* 0x000fea0003800000 */
[----:B------:R-:W-:Y:S01]  /*12d0*/  BPT.TRAP 0x1 ;  /* 0x000000040000795c */ /* 0x000fe20000300000 */
.L_x_18:
[----:B------:R-:W-:Y:S01]  /*12e0*/  ULEA UR31, UR53, UR38, 0x3 ;  /* 0x00000026351f7291 */ /* 0x000fe2000f8e183f */
[----:B-1----:R-:W-:Y:S01]  /*12f0*/  SHF.L.U32 R0, R18, 0x1f, RZ ;  /* 0x0000001f12007819 */ /* 0x002fe200000006ff */
[----:B------:R-:W-:Y:S01]  /*1300*/  UIADD3 UR30, UR38, 0x28490, URZ ;  /* 0x00028490261e7890 */ /* 0x000fe2000fffe03f */
[----:B------:R-:W-:Y:S01]  /*1310*/  SHF.L.U32 R3, R19, 0x1f, RZ ;  /* 0x0000001f13037819 */ /* 0x000fe200000006ff */
[----:B------:R-:W-:Y:S02]  /*1320*/  ULEA UR29, UR52, 0xfffffff8, 0x3 ;  /* 0xfffffff8341d7891 */ /* 0x000fe4000f8e183f */
[----:B------:R-:W-:Y:S02]  /*1330*/  ULEA UR28, UR52, UR30, 0x3 ;  /* 0x0000001e341c7291 */ /* 0x000fe4000f8e183f */
[----:B------:R-:W-:Y:S01]  /*1340*/  ULOP3.LUT UR29, UR29, 0x8, URZ, 0xc, !UPT ;  /* 0x000000081d1d7892 */ /* 0x000fe2000f8e0c3f */
[----:B------:R-:W1:Y:S02]  /*1350*/  SYNCS.PHASECHK.TRANS64.TRYWAIT P1, [UR31+0x28400], R0 ;  /* 0x02840000ff0075a7 */ /* 0x000e64000802015f */
[----:B-1----:R-:W-:Y:S09]  /*1360*/  @!P1 BRA `(.L_x_19) ;  /* 0x000000c000cc9947 */ /* 0x002ff20003800000 */
.L_x_124:
[----:B------:R-:W2:Y:S02]  /*1370*/  SYNCS.PHASECHK.TRANS64.TRYWAIT P1, [UR28+-0x8], R3 ;  /* 0xfffff803ff0075a7 */ /* 0x000ea4000802015c */
[----:B--2---:R-:W-:Y:S05]  /*1380*/  @!P1 BRA `(.L_x_20) ;  /* 0x000000c000dc9947 */ /* 0x004fea0003800000 */
.L_x_125:
[----:B------:R-:W-:Y:S01]  /*1390*/  UIMAD UR26, UR53, 0x600, UR45 ;  /* 0x00000600351a78a4 */ /* 0x000fe2000f8e022d */
[----:B------:R-:W-:Y:S01]  /*13a0*/  WARPGROUP.ARRIVE ;  /* 0x00000000000079c5 */ /* 0x000fe20000000000 */
[----:B------:R-:W-:Y:S01]  /*13b0*/  UIMAD UR24, UR36, 0x300, UR39 ;  /* 0x00000300241878a4 */ /* 0x000fe2000f8e0227 */
[----:B------:R-:W2:Y:S01]  /*13c0*/  LDC R7, c[0x0][0x28c] ;  /* 0x0000a300ff077b82 */ /* 0x000ea20000000800 */
[----:B------:R-:W-:Y:S01]  /*13d0*/  UMOV UR27, 0x80000020 ;  /* 0x80000020001b7882 */ /* 0x000fe20000000000 */
[----:B------:R-:W-:Y:S01]  /*13e0*/  UMOV UR25, 0x80000020 ;  /* 0x8000002000197882 */ /* 0x000fe20000000000 */
[----:B------:R-:W-:Y:S01]  /*13f0*/  UIADD3 UR6, UR26, 0x2, URZ ;  /* 0x000000021a067890 */ /* 0x000fe2000fffe03f */
[C---:B-1----:R-:W-:Y:S01]  /*1400*/  VIADD R0, R22.reuse, 0x1 ;  /* 0x0000000116007836 */ /* 0x042fe20000000000 */
[----:B------:R-:W-:Y:S01]  /*1410*/  UIADD3 UR4, UR24, 0x2, URZ ;  /* 0x0000000218047890 */ /* 0x000fe2000fffe03f */
[C---:B------:R-:W-:Y:S01]  /*1420*/  IADD3 R4, R22.reuse, 0x8, RZ ;  /* 0x0000000816047810 */ /* 0x040fe20007ffe0ff */
[----:B------:R-:W-:Y:S01]  /*1430*/  UMOV UR7, 0x80000020 ;  /* 0x8000002000077882 */ /* 0x000fe20000000000 */
[----:B------:R-:W-:Y:S01]  /*1440*/  HGMMA.64x128x16.F32 R24, gdesc[UR24], RZ, !UPT, gsb0 ;  /* 0x01e00000181879f0 */ /* 0x000fe2000c0008ff */
[----:B------:R-:W-:Y:S01]  /*1450*/  UMOV UR5, 0x80000020 ;  /* 0x8000002000057882 */ /* 0x000fe20000000000 */
[----:B------:R-:W-:Y:S01]  /*1460*/  UIADD3 UR10, UR26, 0x200, URZ ;  /* 0x000002001a0a7890 */ /* 0x000fe2000fffe03f */
[----:B------:R-:W-:Y:S01]  /*1470*/  VIADD R6, R22, 0x9 ;  /* 0x0000000916067836 */ /* 0x000fe20000000000 */
[----:B------:R-:W-:Y:S01]  /*1480*/  UIADD3 UR8, UR24, 0x100, URZ ;  /* 0x0000010018087890 */ /* 0x000fe2000fffe03f */
[----:B------:R-:W-:Y:S01]  /*1490*/  P2R R11, PR, RZ, 0x1 ;  /* 0x00000001ff0b7803 */ /* 0x000fe20000000000 */
[----:B------:R-:W-:Y:S01]  /*14a0*/  UMOV UR11, 0x80000020 ;  /* 0x80000020000b7882 */ /* 0x000fe20000000000 */
[----:B------:R-:W-:Y:S01]  /*14b0*/  UMOV UR9, 0x80000020 ;  /* 0x8000002000097882 */ /* 0x000fe20000000000 */
[----:B------:R-:W-:-:S02]  /*14c0*/  UIADD3 UR14, UR26, 0x202, URZ ;  /* 0x000002021a0e7890 */ /* 0x000fc4000fffe03f */
[----:B------:R-:W-:Y:S01]  /*14d0*/  UIADD3 UR12, UR24, 0x102, URZ ;  /* 0x00000102180c7890 */ /* 0x000fe2000fffe03f */
[----:B------:R-:W-:Y:S01]  /*14e0*/  UMOV UR15, 0x80000020 ;  /* 0x80000020000f7882 */ /* 0x000fe20000000000 */
[----:B------:R-:W-:Y:S01]  /*14f0*/  UMOV UR13, 0x80000020 ;  /* 0x80000020000d7882 */ /* 0x000fe20000000000 */
[----:B------:R-:W-:Y:S02]  /*1500*/  UIADD3 UR18, UR26, 0x400, URZ ;  /* 0x000004001a127890 */ /* 0x000fe4000fffe03f */
[----:B------:R-:W-:Y:S01]  /*1510*/  UIADD3 UR16, UR24, 0x200, URZ ;  /* 0x0000020018107890 */ /* 0x000fe2000fffe03f */
[-C--:B--2---:R-:W-:Y:S01]  /*1520*/  ISETP.GE.AND P5, PT, R0, R7.reuse, PT ;  /* 0x000000070000720c */ /* 0x084fe20003fa6270 */
[----:B------:R-:W-:Y:S01]  /*1530*/  UMOV UR19, 0x80000020 ;  /* 0x8000002000137882 */ /* 0x000fe20000000000 */
[----:B------:R-:W-:Y:S01]  /*1540*/  UMOV UR17, 0x80000020 ;  /* 0x8000002000117882 */ /* 0x000fe20000000000 */
[----:B------:R-:W-:Y:S01]  /*1550*/  UIADD3 UR22, UR26, 0x402, URZ ;  /* 0x000004021a167890 */ /* 0x000fe2000fffe03f */
[----:B------:R-:W-:Y:S01]  /*1560*/  IADD3 R0, R22, 0x10, RZ ;  /* 0x0000001016007810 */ /* 0x000fe20007ffe0ff */
[----:B------:R-:W-:Y:S01]  /*1570*/  UIADD3 UR20, UR24, 0x202, URZ ;  /* 0x0000020218147890 */ /* 0x000fe2000fffe03f */
[-C--:B------:R-:W-:Y:S01]  /*1580*/  ISETP.GE.AND P1, PT, R4, R7.reuse, PT ;  /* 0x000000070400720c */ /* 0x080fe20003f26270 */
[----:B------:R-:W-:Y:S01]  /*1590*/  UMOV UR23, 0x80000020 ;  /* 0x8000002000177882 */ /* 0x000fe20000000000 */
[----:B------:R-:W-:Y:S01]  /*15a0*/  UMOV UR21, 0x80000020 ;  /* 0x8000002000157882 */ /* 0x000fe20000000000 */
[C---:B------:R-:W-:Y:S01]  /*15b0*/  VIADD R4, R22.reuse, 0x11 ;  /* 0x0000001116047836 */ /* 0x040fe20000000000 */
[----:B------:R-:W-:-:S02]  /*15c0*/  ISETP.GE.AND P6, PT, R22, R7, PT ;  /* 0x000000071600720c */ /* 0x000fc40003fc6270 */
[-C--:B------:R-:W-:Y:S02]  /*15d0*/  ISETP.GE.AND P3, PT, R0, R7.reuse, PT ;  /* 0x000000070000720c */ /* 0x080fe40003f66270 */
[----:B------:R-:W-:Y:S02]  /*15e0*/  IADD3 R0, R22, 0x18, RZ ;  /* 0x0000001816007810 */ /* 0x000fe40007ffe0ff */
[-C--:B------:R-:W-:Y:S02]  /*15f0*/  ISETP.GE.AND P4, PT, R4, R7.reuse, PT ;  /* 0x000000070400720c */ /* 0x080fe40003f86270 */
[----:B------:R-:W-:Y:S02]  /*1600*/  IADD3 R4, R22, 0x20, RZ ;  /* 0x0000002016047810 */ /* 0x000fe40007ffe0ff */
[----:B------:R-:W-:Y:S01]  /*1610*/  ISETP.GE.AND P2, PT, R6, R7, PT ;  /* 0x000000070600720c */ /* 0x000fe20003f46270 */
[----:B------:R-:W-:Y:S02]  /*1620*/  WARPGROUP.DEPBAR.LE gsb0, 0x0 ;  /* 0x00008000000079c5 */ /* 0x000fe40000010000 */
[----:B------:R-:W-:-:S06]  /*1630*/  WARPGROUP.ARRIVE ;  /* 0x00000000000079c5 */ /* 0x000fcc0000000000 */
[----:B------:R-:W-:Y:S01]  /*1640*/  HGMMA.64x128x16.F32 R24, gdesc[UR4], R24, gsb0 ;  /* 0x01e00000041879f0 */ /* 0x000fe20008000818 */
[----:B------:R-:W-:Y:S02]  /*1650*/  ULDC UR6, c[0x0][0x604] ;  /* 0x0001810000067ab9 */ /* 0x000fe40000000800 */
[----:B------:R-:W-:Y:S02]  /*1660*/  WARPGROUP.DEPBAR.LE gsb0, 0x0 ;  /* 0x00008000000079c5 */ /* 0x000fe40000010000 */
[----:B------:R-:W-:-:S07]  /*1670*/  WARPGROUP.ARRIVE ;  /* 0x00000000000079c5 */ /* 0x000fce0000000000 */
[----:B------:R-:W-:Y:S03]  /*1680*/  HGMMA.64x128x16.F32 R24, gdesc[UR8], R24, gsb0 ;  /* 0x01e00000081879f0 */ /* 0x000fe60008000818 */
        /* <DEDUP_REMOVED lines=10> */
[----:B------:R-:W-:Y:S02]  /*1730*/  FSEL R24, R24, -INF , !P6 ;  /* 0xff80000018187808 */ /* 0x000fe40007000000 */
[----:B------:R-:W-:Y:S02]  /*1740*/  FSEL R26, R26, -INF , !P6 ;  /* 0xff8000001a1a7808 */ /* 0x000fe40007000000 */
[----:B------:R-:W-:Y:S01]  /*1750*/  ISETP.GE.AND P6, PT, R0, R7, PT ;  /* 0x000000070000720c */ /* 0x000fe20003fc6270 */
[----:B------:R-:W-:Y:S01]  /*1760*/  VIADD R0, R22, 0x19 ;  /* 0x0000001916007836 */ /* 0x000fe20000000000 */
[----:B------:R-:W-:-:S02]  /*1770*/  FSEL R25, R25, -INF , !P5 ;  /* 0xff80000019197808 */ /* 0x000fc40006800000 */
[----:B------:R-:W-:Y:S02]  /*1780*/  FSEL R28, R28, -INF , !P1 ;  /* 0xff8000001c1c7808 */ /* 0x000fe40004800000 */
[----:B------:R-:W-:Y:S02]  /*1790*/  FSEL R30, R30, -INF , !P1 ;  /* 0xff8000001e1e7808 */ /* 0x000fe40004800000 */
[----:B------:R-:W-:Y:S02]  /*17a0*/  ISETP.GE.AND P1, PT, R4, R7, PT ;  /* 0x000000070400720c */ /* 0x000fe40003f26270 */
[----:B------:R-:W-:Y:S02]  /*17b0*/  IADD3 R4, R22, 0x28, RZ ;  /* 0x0000002816047810 */ /* 0x000fe40007ffe0ff */
[----:B------:R-:W-:Y:S02]  /*17c0*/  FSEL R27, R27, -INF , !P5 ;  /* 0xff8000001b1b7808 */ /* 0x000fe40006800000 */
[----:B------:R-:W-:-:S02]  /*17d0*/  FMNMX R3, R24, R25, !PT ;  /* 0x0000001918037209 */ /* 0x000fc40007800000 */
[-C--:B------:R-:W-:Y:S01]  /*17e0*/  ISETP.GE.AND P5, PT, R0, R7.reuse, PT ;  /* 0x000000070000720c */ /* 0x080fe20003fa6270 */
[----:B------:R-:W-:Y:S01]  /*17f0*/  VIADD R0, R22, 0x21 ;  /* 0x0000002116007836 */ /* 0x000fe20000000000 */
[----:B------:R-:W-:Y:S02]  /*1800*/  FSEL R32, R32, -INF , !P3 ;  /* 0xff80000020207808 */ /* 0x000fe40005800000 */
[----:B------:R-:W-:Y:S02]  /*1810*/  FSEL R34, R34, -INF , !P3 ;  /* 0xff80000022227808 */ /* 0x000fe40005800000 */
[----:B------:R-:W-:Y:S02]  /*1820*/  ISETP.GE.AND P3, PT, R4, R7, PT ;  /* 0x000000070400720c */ /* 0x000fe40003f66270 */
[----:B------:R-:W-:Y:S02]  /*1830*/  FSEL R29, R29, -INF , !P2 ;  /* 0xff8000001d1d7808 */ /* 0x000fe40005000000 */
[----:B------:R-:W-:-:S02]  /*1840*/  FMNMX R4, R28, R3, !PT ;  /* 0x000000031c047209 */ /* 0x000fc40007800000 */
[----:B------:R-:W-:Y:S02]  /*1850*/  FSEL R31, R31, -INF , !P2 ;  /* 0xff8000001f1f7808 */ /* 0x000fe40005000000 */
[----:B------:R-:W-:Y:S01]  /*1860*/  ISETP.GE.AND P2, PT, R0, R7, PT ;  /* 0x000000070000720c */ /* 0x000fe20003f46270 */
[----:B------:R-:W-:Y:S01]  /*1870*/  VIADD R0, R22, 0x29 ;  /* 0x0000002916007836 */ /* 0x000fe20000000000 */
[----:B------:R-:W-:Y:S02]  /*1880*/  FMNMX R3, R29, R4, !PT ;  /* 0x000000041d037209 */ /* 0x000fe40007800000 */
[----:B------:R-:W-:Y:S02]  /*1890*/  FSEL R33, R33, -INF , !P4 ;  /* 0xff80000021217808 */ /* 0x000fe40006000000 */
[----:B------:R-:W-:Y:S02]  /*18a0*/  FSEL R35, R35, -INF , !P4 ;  /* 0xff80000023237808 */ /* 0x000fe40006000000 */
[----:B------:R-:W-:-:S02]  /*18b0*/  FMNMX R4, R32, R3, !PT ;  /* 0x0000000320047209 */ /* 0x000fc40007800000 */
[-C--:B------:R-:W-:Y:S02]  /*18c0*/  ISETP.GE.AND P4, PT, R0, R7.reuse, PT ;  /* 0x000000070000720c */ /* 0x080fe40003f86270 */
[----:B------:R-:W-:Y:S02]  /*18d0*/  IADD3 R0, R22, 0x30, RZ ;  /* 0x0000003016007810 */ /* 0x000fe40007ffe0ff */
[----:B------:R-:W-:Y:S02]  /*18e0*/  FSEL R36, R36, -INF , !P6 ;  /* 0xff80000024247808 */ /* 0x000fe40007000000 */
[----:B------:R-:W-:Y:S02]  /*18f0*/  FMNMX R3, R33, R4, !PT ;  /* 0x0000000421037209 */ /* 0x000fe40007800000 */
[----:B------:R-:W-:Y:S02]  /*1900*/  FSEL R38, R38, -INF , !P6 ;  /* 0xff80000026267808 */ /* 0x000fe40007000000 */
[----:B------:R-:W-:Y:S01]  /*1910*/  ISETP.GE.AND P6, PT, R0, R7, PT ;  /* 0x000000070000720c */ /* 0x000fe20003fc6270 */
[----:B------:R-:W-:Y:S01]  /*1920*/  VIADD R0, R22, 0x31 ;  /* 0x0000003116007836 */ /* 0x000fe20000000000 */
[----:B------:R-:W-:-:S02]  /*1930*/  FSEL R37, R37, -INF , !P5 ;  /* 0xff80000025257808 */ /* 0x000fc40006800000 */
[----:B------:R-:W-:Y:S02]  /*1940*/  FMNMX R4, R36, R3, !PT ;  /* 0x0000000324047209 */ /* 0x000fe40007800000 */
[----:B------:R-:W-:Y:S02]  /*1950*/  FSEL R39, R39, -INF , !P5 ;  /* 0xff80000027277808 */ /* 0x000fe40006800000 */
[----:B------:R-:W-:Y:S02]  /*1960*/  ISETP.GE.AND P5, PT, R0, R7, PT ;  /* 0x000000070000720c */ /* 0x000fe40003fa6270 */
[----:B------:R-:W-:Y:S02]  /*1970*/  FSEL R40, R40, -INF , !P1 ;  /* 0xff80000028287808 */ /* 0x000fe40004800000 */
[----:B------:R-:W-:Y:S02]  /*1980*/  FMNMX R3, R37, R4, !PT ;  /* 0x0000000425037209 */ /* 0x000fe40007800000 */
[----:B------:R-:W-:-:S02]  /*1990*/  IADD3 R0, R22, 0x38, RZ ;  /* 0x0000003816007810 */ /* 0x000fc40007ffe0ff */
[----:B------:R-:W-:Y:S02]  /*19a0*/  FSEL R42, R42, -INF , !P1 ;  /* 0xff8000002a2a7808 */ /* 0x000fe40004800000 */
[----:B------:R-:W-:Y:S02]  /*19b0*/  FSEL R41, R41, -INF , !P2 ;  /* 0xff80000029297808 */ /* 0x000fe40005000000 */
[----:B------:R-:W-:Y:S02]  /*19c0*/  FMNMX R4, R40, R3, !PT ;  /* 0x0000000328047209 */ /* 0x000fe40007800000 */
[----:B------:R-:W-:Y:S01]  /*19d0*/  ISETP.GE.AND P1, PT, R0, R7, PT ;  /* 0x000000070000720c */ /* 0x000fe20003f26270 */
[----:B------:R-:W-:Y:S01]  /*19e0*/  VIADD R0, R22, 0x39 ;  /* 0x0000003916007836 */ /* 0x000fe20000000000 */
[----:B------:R-:W-:Y:S02]  /*19f0*/  FSEL R44, R44, -INF , !P3 ;  /* 0xff8000002c2c7808 */ /* 0x000fe40005800000 */
[----:B------:R-:W-:-:S02]  /*1a00*/  FMNMX R3, R41, R4, !PT ;  /* 0x0000000429037209 */ /* 0x000fc40007800000 */
[----:B------:R-:W-:Y:S02]  /*1a10*/  FSEL R43, R43, -INF , !P2 ;  /* 0xff8000002b2b7808 */ /* 0x000fe40005000000 */
[----:B------:R-:W-:Y:S02]  /*1a20*/  ISETP.GE.AND P2, PT, R0, R7, PT ;  /* 0x000000070000720c */ /* 0x000fe40003f46270 */
[----:B------:R-:W-:Y:S02]  /*1a30*/  IADD3 R0, R22, 0x40, RZ ;  /* 0x0000004016007810 */ /* 0x000fe40007ffe0ff */
[----:B------:R-:W-:Y:S02]  /*1a40*/  FSEL R45, R45, -INF , !P4 ;  /* 0xff8000002d2d7808 */ /* 0x000fe40006000000 */
[----:B------:R-:W-:Y:S02]  /*1a50*/  FMNMX R4, R44, R3, !PT ;  /* 0x000000032c047209 */ /* 0x000fe40007800000 */
[----:B------:R-:W-:-:S02]  /*1a60*/  FSEL R46, R46, -INF , !P3 ;  /* 0xff8000002e2e7808 */ /* 0x000fc40005800000 */
[----:B------:R-:W-:Y:S01]  /*1a70*/  ISETP.GE.AND P3, PT, R0, R7, PT ;  /* 0x000000070000720c */ /* 0x000fe20003f66270 */
[----:B------:R-:W-:Y:S01]  /*1a80*/  VIADD R0, R22, 0x41 ;  /* 0x0000004116007836 */ /* 0x000fe20000000000 */
[----:B------:R-:W-:Y:S02]  /*1a90*/  FSEL R48, R48, -INF , !P6 ;  /* 0xff80000030307808 */ /* 0x000fe40007000000 */
[----:B------:R-:W-:Y:S02]  /*1aa0*/  FMNMX R3, R45, R4, !PT ;  /* 0x000000042d037209 */ /* 0x000fe40007800000 */
[----:B------:R-:W-:Y:S02]  /*1ab0*/  FSEL R49, R49, -INF , !P5 ;  /* 0xff80000031317808 */ /* 0x000fe40006800000 */
[----:B------:R-:W-:Y:S02]  /*1ac0*/  FMNMX R4, R48, R3, !PT ;  /* 0x0000000330047209 */ /* 0x000fe40007800000 */
[----:B------:R-:W-:-:S02]  /*1ad0*/  FSEL R47, R47, -INF , !P4 ;  /* 0xff8000002f2f7808 */ /* 0x000fc40006000000 */
        /* <DEDUP_REMOVED lines=10> */
[----:B------:R-:W-:Y:S02]  /*1b80*/  FSEL R56, R56, -INF , !P3 ;  /* 0xff80000038387808 */ /* 0x000fe40005800000 */
[----:B------:R-:W-:Y:S02]  /*1b90*/  FMNMX R3, R53, R4, !PT ;  /* 0x0000000435037209 */ /* 0x000fe40007800000 */
[----:B------:R-:W-:Y:S02]  /*1ba0*/  ISETP.GE.AND P5, PT, R0, R7, PT ;  /* 0x000000070000720c */ /* 0x000fe40003fa6270 */
[----:B------:R-:W-:-:S02]  /*1bb0*/  IADD3 R0, R22, 0x50, RZ ;  /* 0x0000005016007810 */ /* 0x000fc40007ffe0ff */
[----:B------:R-:W-:Y:S02]  /*1bc0*/  FSEL R57, R57, -INF , !P4 ;  /* 0xff80000039397808 */ /* 0x000fe40006000000 */
[----:B------:R-:W-:Y:S02]  /*1bd0*/  FMNMX R4, R56, R3, !PT ;  /* 0x0000000338047209 */ /* 0x000fe40007800000 */
[----:B------:R-:W-:Y:S02]  /*1be0*/  FSEL R54, R54, -INF , !P1 ;  /* 0xff80000036367808 */ /* 0x000fe40004800000 */
[----:B------:R-:W-:Y:S01]  /*1bf0*/  ISETP.GE.AND P1, PT, R0, R7, PT ;  /* 0x000000070000720c */ /* 0x000fe20003f26270 */
[----:B------:R-:W-:Y:S01]  /*1c00*/  VIADD R0, R22, 0x51 ;  /* 0x0000005116007836 */ /* 0x000fe20000000000 */
[----:B------:R-:W-:Y:S02]  /*1c10*/  FSEL R60, R60, -INF , !P6 ;  /* 0xff8000003c3c7808 */ /* 0x000fe40007000000 */
[----:B------:R-:W-:-:S02]  /*1c20*/  FMNMX R3, R57, R4, !PT ;  /* 0x0000000439037209 */ /* 0x000fc40007800000 */
[----:B------:R-:W-:Y:S02]  /*1c30*/  FSEL R55, R55, -INF , !P2 ;  /* 0xff80000037377808 */ /* 0x000fe40005000000 */
[----:B------:R-:W-:Y:S02]  /*1c40*/  ISETP.GE.AND P2, PT, R0, R7, PT ;  /* 0x000000070000720c */ /* 0x000fe40003f46270 */
[----:B------:R-:W-:Y:S02]  /*1c50*/  FSEL R61, R61, -INF , !P5 ;  /* 0xff8000003d3d7808 */ /* 0x000fe40006800000 */
[----:B------:R-:W-:Y:S02]  /*1c60*/  FMNMX R4, R60, R3, !PT ;  /* 0x000000033c047209 */ /* 0x000fe40007800000 */
[----:B------:R-:W-:Y:S02]  /*1c70*/  IADD3 R0, R22, 0x58, RZ ;  /* 0x0000005816007810 */ /* 0x000fe40007ffe0ff */
[----:B------:R-:W-:-:S02]  /*1c80*/  FSEL R58, R58, -INF , !P3 ;  /* 0xff8000003a3a7808 */ /* 0x000fc40005800000 */
[----:B------:R-:W-:Y:S02]  /*1c90*/  FSEL R64, R64, -INF , !P1 ;  /* 0xff80000040407808 */ /* 0x000fe40004800000 */
[----:B------:R-:W-:Y:S01]  /*1ca0*/  FMNMX R3, R61, R4, !PT ;  /* 0x000000043d037209 */ /* 0x000fe20007800000 */
[----:B------:R-:W-:Y:S01]  /*1cb0*/  VIADD R4, R22, 0x61 ;  /* 0x0000006116047836 */ /* 0x000fe20000000000 */
[----:B------:R-:W-:Y:S01]  /*1cc0*/  ISETP.GE.AND P3, PT, R0, R7, PT ;  /* 0x000000070000720c */ /* 0x000fe20003f66270 */
[----:B------:R-:W-:Y:S01]  /*1cd0*/  VIADD R0, R22, 0x59 ;  /* 0x0000005916007836 */ /* 0x000fe20000000000 */
[----:B------:R-:W-:Y:S02]  /*1ce0*/  FSEL R65, R65, -INF , !P2 ;  /* 0xff80000041417808 */ /* 0x000fe40005000000 */
[----:B------:R-:W-:Y:S02]  /*1cf0*/  FMNMX R6, R64, R3, !PT ;  /* 0x0000000340067209 */ /* 0x000fe40007800000 */
[----:B------:R-:W-:-:S02]  /*1d00*/  FSEL R59, R59, -INF , !P4 ;  /* 0xff8000003b3b7808 */ /* 0x000fc40006000000 */
[-C--:B------:R-:W-:Y:S02]  /*1d10*/  ISETP.GE.AND P4, PT, R0, R7.reuse, PT ;  /* 0x000000070000720c */ /* 0x080fe40003f86270 */
[----:B------:R-:W-:Y:S02]  /*1d20*/  IADD3 R0, R22, 0x60, RZ ;  /* 0x0000006016007810 */ /* 0x000fe40007ffe0ff */
[----:B------:R-:W-:Y:S02]  /*1d30*/  FSEL R68, R68, -INF , !P3 ;  /* 0xff80000044447808 */ /* 0x000fe40005800000 */
[----:B------:R-:W-:Y:S02]  /*1d40*/  FMNMX R3, R65, R6, !PT ;  /* 0x0000000641037209 */ /* 0x000fe40007800000 */
[----:B------:R-:W-:Y:S02]  /*1d50*/  ISETP.GE.AND P0, PT, R4, R7, PT ;  /* 0x000000070400720c */ /* 0x000fe40003f06270 */
[----:B------:R-:W-:-:S02]  /*1d60*/  IADD3 R4, R22, 0x68, RZ ;  /* 0x0000006816047810 */ /* 0x000fc40007ffe0ff */
[----:B------:R-:W-:Y:S02]  /*1d70*/  FSEL R62, R62, -INF , !P6 ;  /* 0xff8000003e3e7808 */ /* 0x000fe40007000000 */
[----:B------:R-:W-:Y:S02]  /*1d80*/  ISETP.GE.AND P6, PT, R0, R7, PT ;  /* 0x000000070000720c */ /* 0x000fe40003fc6270 */
        /* <DEDUP_REMOVED lines=21> */
[----:B------:R-:W-:Y:S02]  /*1ee0*/  FSEL R80, R80, -INF , !P3 ;  /* 0xff80000050507808 */ /* 0x000fe40005800000 */
[----:B------:R-:W-:Y:S01]  /*1ef0*/  FMNMX R3, R77, R6, !PT ;  /* 0x000000064d037209 */ /* 0x000fe20007800000 */
[C---:B------:R-:W-:Y:S01]  /*1f00*/  VIADD R6, R22.reuse, 0x79 ;  /* 0x0000007916067836 */ /* 0x040fe20000000000 */
[----:B------:R-:W-:Y:S02]  /*1f10*/  IADD3 R4, R22, 0x78, RZ ;  /* 0x0000007816047810 */ /* 0x000fe40007ffe0ff */
[----:B------:R-:W-:-:S02]  /*1f20*/  FSEL R63, R63, -INF , !P5 ;  /* 0xff8000003f3f7808 */ /* 0x000fc40006800000 */
[----:B------:R-:W-:Y:S02]  /*1f30*/  FSEL R81, R81, -INF , !P4 ;  /* 0xff80000051517808 */ /* 0x000fe40006000000 */
[----:B------:R-:W-:Y:S02]  /*1f40*/  FMNMX R8, R80, R3, !PT ;  /* 0x0000000350087209 */ /* 0x000fe40007800000 */
[-C--:B------:R-:W-:Y:S02]  /*1f50*/  ISETP.GE.AND P5, PT, R4, R7.reuse, PT ;  /* 0x000000070400720c */ /* 0x080fe40003fa6270 */
[----:B------:R-:W-:Y:S02]  /*1f60*/  FMNMX R3, R81, R8, !PT ;  /* 0x0000000851037209 */ /* 0x000fe40007800000 */
[----:B------:R-:W-:Y:S02]  /*1f70*/  FSEL R84, R84, -INF , !P5 ;  /* 0xff80000054547808 */ /* 0x000fe40006800000 */
[----:B------:R-:W-:-:S02]  /*1f80*/  ISETP.GE.AND P6, PT, R6, R7, PT ;  /* 0x000000070600720c */ /* 0x000fc40003fc6270 */
[----:B------:R-:W-:Y:S02]  /*1f90*/  FMNMX R4, R84, R3, !PT ;  /* 0x0000000354047209 */ /* 0x000fe40007800000 */
[----:B------:R-:W-:Y:S02]  /*1fa0*/  FSEL R85, R85, -INF , !P6 ;  /* 0xff80000055557808 */ /* 0x000fe40007000000 */
[----:B------:R-:W-:Y:S02]  /*1fb0*/  P2R R9, PR, RZ, 0x2 ;  /* 0x00000002ff097803 */ /* 0x000fe40000000000 */
[----:B------:R-:W-:Y:S02]  /*1fc0*/  FMNMX R4, R85, R4, !PT ;  /* 0x0000000455047209 */ /* 0x000fe40007800000 */
[----:B------:R-:W-:Y:S02]  /*1fd0*/  P2R R10, PR, RZ, 0x1 ;  /* 0x00000001ff0a7803 */ /* 0x000fe40000000000 */
[----:B------:R-:W-:Y:S01]  /*1fe0*/  ISETP.GE.AND P0, PT, R0, R7, PT ;  /* 0x000000070000720c */ /* 0x000fe20003f06270 */
[----:B------:R-:W1:Y:S01]  /*1ff0*/  SHFL.BFLY PT, R3, R4, 0x1, 0x1f ;  /* 0x0c201f0004037f89 */ /* 0x000e6200000e0000 */
[----:B------:R-:W-:-:S02]  /*2000*/  FSEL R82, R82, -INF , !P3 ;  /* 0xff80000052527808 */ /* 0x000fc40005800000 */
[----:B------:R-:W-:Y:S02]  /*2010*/  FSEL R74, R74, -INF , !P0 ;  /* 0xff8000004a4a7808 */ /* 0x000fe40004000000 */
[----:B------:R-:W-:Y:S02]  /*2020*/  ISETP.NE.AND P0, PT, R10, RZ, PT ;  /* 0x000000ff0a00720c */ /* 0x000fe40003f05270 */
[----:B------:R-:W-:Y:S02]  /*2030*/  FSEL R83, R83, -INF , !P4 ;  /* 0xff80000053537808 */ /* 0x000fe40006000000 */
[----:B------:R-:W-:Y:S02]  /*2040*/  FSEL R75, R75, -INF , !P0 ;  /* 0xff8000004b4b7808 */ /* 0x000fe40004000000 */
[----:B------:R-:W-:Y:S02]  /*2050*/  ISETP.NE.AND P0, PT, R11, RZ, PT ;  /* 0x000000ff0b00720c */ /* 0x000fe40003f05270 */
[----:B------:R-:W-:-:S02]  /*2060*/  FSEL R87, R87, -INF , !P6 ;  /* 0xff80000057577808 */ /* 0x000fc40007000000 */
[----:B------:R-:W-:Y:S02]  /*2070*/  FSEL R79, R79, -INF , !P2 ;  /* 0xff8000004f4f7808 */ /* 0x000fe40005000000 */
[----:B------:R-:W-:Y:S02]  /*2080*/  FSEL R86, R86, -INF , !P5 ;  /* 0xff80000056567808 */ /* 0x000fe40006800000 */
[----:B-1----:R-:W-:-:S05]  /*2090*/  FMNMX R3, R4, R3, !PT ;  /* 0x0000000304037209 */ /* 0x002fca0007800000 */
[----:B------:R-:W1:Y:S02]  /*20a0*/  SHFL.BFLY PT, R6, R3, 0x2, 0x1f ;  /* 0x0c401f0003067f89 */ /* 0x000e6400000e0000 */
[----:B-1----:R-:W-:Y:S02]  /*20b0*/  FMNMX R5, R3, R6, !PT ;  /* 0x0000000603057209 */ /* 0x002fe40007800000 */
[----:B------:R-:W-:Y:S02]  /*20c0*/  FMNMX R3, R26, R27, !PT ;  /* 0x0000001b1a037209 */ /* 0x000fe40007800000 */
[----:B------:R-:W-:-:S04]  /*20d0*/  FSETP.NEU.AND P1, PT, R5, -INF , PT ;  /* 0xff8000000500780b */ /* 0x000fc80003f2d000 */
[----:B------:R-:W-:Y:S02]  /*20e0*/  FSEL R0, R5, RZ, P1 ;  /* 0x000000ff05007208 */ /* 0x000fe40000800000 */
[----:B------:R-:W-:-:S03]  /*20f0*/  ISETP.NE.AND P1, PT, R9, RZ, PT ;  /* 0x000000ff0900720c */ /* 0x000fc60003f25270 */
[----:B------:R-:W-:Y:S01]  /*2100*/  FMUL R20, R0, UR6 ;  /* 0x0000000600147c20 */ /* 0x000fe20008400000 */
[----:B------:R-:W-:Y:S02]  /*2110*/  FSEL R78, R78, -INF , !P1 ;  /* 0xff8000004e4e7808 */ /* 0x000fe40004800000 */
[----:B------:R-:W-:Y:S01]  /*2120*/  FMNMX R0, R30, R3, !PT ;  /* 0x000000031e007209 */ /* 0x000fe20007800000 */
[--C-:B------:R-:W-:Y:S01]  /*2130*/  FFMA R24, R24, UR6, -R20.reuse ;  /* 0x0000000618187c23 */ /* 0x100fe20008000814 */
[--C-:B------:R-:W-:Y:S01]  /*2140*/  FFMA R4, R28, UR6, -R20.reuse ;  /* 0x000000061c047c23 */ /* 0x100fe20008000814 */
[--C-:B------:R-:W-:Y:S01]  /*2150*/  FFMA R8, R36, UR6, -R20.reuse ;  /* 0x0000000624087c23 */ /* 0x100fe20008000814 */
[----:B------:R-:W-:Y:S01]  /*2160*/  FMNMX R3, R31, R0, !PT ;  /* 0x000000001f037209 */ /* 0x000fe20007800000 */
[--C-:B------:R-:W-:Y:S01]  /*2170*/  FFMA R11, R29, UR6, -R20.reuse ;  /* 0x000000061d0b7c23 */ /* 0x100fe20008000814 */
[----:B------:R-:W-:Y:S01]  /*2180*/  FSETP.GEU.AND P1, PT, R24, -126, PT ;  /* 0xc2fc00001800780b */ /* 0x000fe20003f2e000 */
        /* <DEDUP_REMOVED lines=12> */
[----:B------:R-:W-:Y:S01]  /*2250*/  @!P1 FMUL R24, R24, 0.5 ;  /* 0x3f00000018189820 */ /* 0x000fe20000400000 */
[----:B------:R-:W-:Y:S01]  /*2260*/  FMNMX R3, R39, R0, !PT ;  /* 0x0000000027037209 */ /* 0x000fe20007800000 */
[--C-:B------:R-:W-:Y:S01]  /*2270*/  FFMA R23, R45, UR6, -R20.reuse ;  /* 0x000000062d177c23 */ /* 0x100fe20008000814 */
[----:B------:R-:W-:Y:S01]  /*2280*/  FSETP.GEU.AND P2, PT, R9, -126, PT ;  /* 0xc2fc00000900780b */ /* 0x000fe20003f4e000 */
[----:B------:R-:W-:Y:S01]  /*2290*/  @!P3 FMUL R4, R4, 0.5 ;  /* 0x3f0000000404b820 */ /* 0x000fe20000400000 */
[----:B------:R-:W-:Y:S01]  /*22a0*/  FMNMX R0, R42, R3, !PT ;  /* 0x000000032a007209 */ /* 0x000fe20007800000 */
[----:B------:R-:W1:Y:S01]  /*22b0*/  MUFU.EX2 R24, R24 ;  /* 0x0000001800187308 */ /* 0x000e620000000800 */
[----:B------:R-:W-:Y:S01]  /*22c0*/  FSETP.GEU.AND P5, PT, R28, -126, PT ;  /* 0xc2fc00001c00780b */ /* 0x000fe20003fae000 */
[----:B------:R-:W-:Y:S01]  /*22d0*/  @!P4 FMUL R11, R11, 0.5 ;  /* 0x3f0000000b0bc820 */ /* 0x000fe20000400000 */
[----:B------:R-:W-:Y:S01]  /*22e0*/  FMNMX R3, R43, R0, !PT ;  /* 0x000000002b037209 */ /* 0x000fe20007800000 */
[--C-:B------:R-:W-:Y:S01]  /*22f0*/  FFMA R15, R37, UR6, -R20.reuse ;  /* 0x00000006250f7c23 */ /* 0x100fe20008000814 */
[--C-:B------:R-:W-:Y:S01]  /*2300*/  FFMA R10, R44, UR6, -R20.reuse ;  /* 0x000000062c0a7c23 */ /* 0x100fe20008000814 */
[----:B------:R-:W-:Y:S01]  /*2310*/  @!P6 FMUL R13, R13, 0.5 ;  /* 0x3f0000000d0de820 */ /* 0x000fe20000400000 */
[----:B------:R-:W-:Y:S01]  /*2320*/  FMNMX R0, R46, R3, !PT ;  /* 0x000000032e007209 */ /* 0x000fe20007800000 */
[----:B------:R-:W2:Y:S01]  /*2330*/  MUFU.EX2 R4, R4 ;  /* 0x0000000400047308 */ /* 0x000ea20000000800 */
[--C-:B------:R-:W-:Y:S01]  /*2340*/  FFMA R12, R52, UR6, -R20.reuse ;  /* 0x00000006340c7c23 */ /* 0x100fe20008000814 */
[----:B------:R-:W-:Y:S01]  /*2350*/  @!P2 FMUL R9, R9, 0.5 ;  /* 0x3f0000000909a820 */ /* 0x000fe20000400000 */
[----:B------:R-:W-:Y:S01]  /*2360*/  FMNMX R3, R47, R0, !PT ;  /* 0x000000002f037209 */ /* 0x000fe20007800000 */
[--C-:B------:R-:W-:Y:S01]  /*2370*/  FFMA R37, R60, UR6, -R20.reuse ;  /* 0x000000063c257c23 */ /* 0x100fe20008000814 */
[--C-:B------:R-:W-:Y:S01]  /*2380*/  FFMA R29, R53, UR6, -R20.reuse ;  /* 0x00000006351d7c23 */ /* 0x100fe20008000814 */
[----:B------:R-:W-:Y:S01]  /*2390*/  @!P5 FMUL R28, R28, 0.5 ;  /* 0x3f0000001c1cd820 */ /* 0x000fe20000400000 */
[----:B------:R-:W-:Y:S01]  /*23a0*/  FMNMX R0, R50, R3, !PT ;  /* 0x0000000332007209 */ /* 0x000fe20007800000 */
[----:B------:R-:W3:Y:S01]  /*23b0*/  MUFU.EX2 R11, R11 ;  /* 0x0000000b000b7308 */ /* 0x000ee20000000800 */
[----:B-1----:R-:W-:Y:S01]  /*23c0*/  @!P1 FMUL R24, R24, R24 ;  /* 0x0000001818189220 */ /* 0x002fe20000400000 */
[----:B------:R-:W-:Y:S01]  /*23d0*/  FSETP.GEU.AND P1, PT, R8, -126, PT ;  /* 0xc2fc00000800780b */ /* 0x000fe20003f2e000 */
[--C-:B------:R-:W-:Y:S01]  /*23e0*/  FFMA R40, R57, UR6, -R20.reuse ;  /* 0x0000000639287c23 */ /* 0x100fe20008000814 */
[----:B------:R-:W-:Y:S01]  /*23f0*/  FMNMX R3, R51, R0, !PT ;  /* 0x0000000033037209 */ /* 0x000fe20007800000 */
[--C-:B------:R-:W-:Y:S01]  /*2400*/  FFMA R25, R49, UR6, -R20.reuse ;  /* 0x0000000631197c23 */ /* 0x100fe20008000814 */
[--C-:B------:R-:W-:Y:S01]  /*2410*/  FFMA R33, R56, UR6, -R20.reuse ;  /* 0x0000000638217c23 */ /* 0x100fe20008000814 */
[--C-:B------:R-:W-:Y:S01]  /*2420*/  FFMA R64, R64, UR6, -R20.reuse ;  /* 0x0000000640407c23 */ /* 0x100fe20008000814 */
[----:B------:R-:W-:Y:S01]  /*2430*/  FMNMX R0, R54, R3, !PT ;  /* 0x0000000336007209 */ /* 0x000fe20007800000 */
[----:B------:R-:W1:Y:S01]  /*2440*/  MUFU.EX2 R13, R13 ;  /* 0x0000000d000d7308 */ /* 0x000e620000000800 */
[----:B--2---:R-:W-:Y:S01]  /*2450*/  @!P3 FMUL R4, R4, R4 ;  /* 0x000000040404b220 */ /* 0x004fe20000400000 */
[----:B------:R-:W-:Y:S01]  /*2460*/  FSETP.GEU.AND P3, PT, R32, -126, PT ;  /* 0xc2fc00002000780b */ /* 0x000fe20003f6e000 */
[--C-:B------:R-:W-:Y:S01]  /*2470*/  FFMA R72, R72, UR6, -R20.reuse ;  /* 0x0000000648487c23 */ /* 0x100fe20008000814 */
[----:B------:R-:W-:Y:S01]  /*2480*/  FMNMX R3, R55, R0, !PT ;  /* 0x0000000037037209 */ /* 0x000fe20007800000 */
[--C-:B------:R-:W-:Y:S01]  /*2490*/  FFMA R65, R65, UR6, -R20.reuse ;  /* 0x0000000641417c23 */ /* 0x100fe20008000814 */
[----:B------:R-:W-:Y:S01]  /*24a0*/  @!P1 FMUL R8, R8, 0.5 ;  /* 0x3f00000008089820 */ /* 0x000fe20000400000 */
[--C-:B------:R-:W-:Y:S01]  /*24b0*/  FFMA R69, R69, UR6, -R20.reuse ;  /* 0x0000000645457c23 */ /* 0x100fe20008000814 */
[----:B------:R-:W2:Y:S01]  /*24c0*/  MUFU.EX2 R9, R9 ;  /* 0x0000000900097308 */ /* 0x000ea20000000800 */
[----:B------:R-:W-:Y:S01]  /*24d0*/  FMNMX R0, R58, R3, !PT ;  /* 0x000000033a007209 */ /* 0x000fe20007800000 */
[----:B---3--:R-:W-:Y:S01]  /*24e0*/  @!P4 FMUL R11, R11, R11 ;  /* 0x0000000b0b0bc220 */ /* 0x008fe20000400000 */
[----:B------:R-:W-:Y:S01]  /*24f0*/  FSETP.GEU.AND P4, PT, R21, -126, PT ;  /* 0xc2fc00001500780b */ /* 0x000fe20003f8e000 */
[--C-:B------:R-:W-:Y:S01]  /*2500*/  FFMA R14, R61, UR6, -R20.reuse ;  /* 0x000000063d0e7c23 */ /* 0x100fe20008000814 */
[----:B------:R-:W-:Y:S01]  /*2510*/  FMNMX R3, R59, R0, !PT ;  /* 0x000000003b037209 */ /* 0x000fe20007800000 */
[--C-:B------:R-:W-:Y:S01]  /*2520*/  FFMA R76, R76, UR6, -R20.reuse ;  /* 0x000000064c4c7c23 */ /* 0x100fe20008000814 */
[----:B------:R-:W-:Y:S01]  /*2530*/  @!P3 FMUL R32, R32, 0.5 ;  /* 0x3f0000002020b820 */ /* 0x000fe20000400000 */
[----:B------:R-:W3:Y:S01]  /*2540*/  MUFU.EX2 R8, R8 ;  /* 0x0000000800087308 */ /* 0x000ee20000000800 */
[----:B------:R-:W-:Y:S01]  /*2550*/  FMNMX R0, R62, R3, !PT ;  /* 0x000000033e007209 */ /* 0x000fe20007800000 */
[----:B-1----:R-:W-:Y:S01]  /*2560*/  @!P6 FMUL R13, R13, R13 ;  /* 0x0000000d0d0de220 */ /* 0x002fe20000400000 */
[----:B------:R-:W-:Y:S01]  /*2570*/  FSETP.GEU.AND P6, PT, R23, -126, PT ;  /* 0xc2fc00001700780b */ /* 0x000fe20003fce000 */
[--C-:B------:R-:W-:Y:S01]  /*2580*/  FFMA R81, R81, UR6, -R20.reuse ;  /* 0x0000000651517c23 */ /* 0x100fe20008000814 */
[----:B------:R-:W-:Y:S01]  /*2590*/  FMNMX R3, R63, R0, !PT ;  /* 0x000000003f037209 */ /* 0x000fe20007800000 */
[--C-:B------:R-:W-:Y:S01]  /*25a0*/  FFMA R68, R68, UR6, -R20.reuse ;  /* 0x0000000644447c23 */ /* 0x100fe20008000814 */
[--C-:B------:R-:W-:Y:S01]  /*25b0*/  FFMA R77, R77, UR6, -R20.reuse ;  /* 0x000000064d4d7c23 */ /* 0x100fe20008000814 */
[----:B------:R-:W1:Y:S01]  /*25c0*/  MUFU.EX2 R28, R28 ;  /* 0x0000001c001c7308 */ /* 0x000e620000000800 */
[----:B--2---:R-:W-:Y:S01]  /*25d0*/  @!P2 FMUL R9, R9, R9 ;  /* 0x000000090909a220 */ /* 0x004fe20000400000 */
[----:B------:R-:W-:Y:S01]  /*25e0*/  FSETP.GEU.AND P2, PT, R15, -126, PT ;  /* 0xc2fc00000f00780b */ /* 0x000fe20003f4e000 */
[----:B------:R-:W-:Y:S01]  /*25f0*/  @!P4 FMUL R21, R21, 0.5 ;  /* 0x3f0000001515c820 */ /* 0x000fe20000400000 */
[----:B------:R-:W-:Y:S01]  /*2600*/  FMNMX R0, R66, R3, !PT ;  /* 0x0000000342007209 */ /* 0x000fe20007800000 */
[--C-:B------:R-:W-:Y:S01]  /*2610*/  FFMA R73, R73, UR6, -R20.reuse ;  /* 0x0000000649497c23 */ /* 0x100fe20008000814 */
[--C-:B------:R-:W-:Y:S01]  /*2620*/  FFMA R80, R80, UR6, -R20.reuse ;  /* 0x0000000650507c23 */ /* 0x100fe20008000814 */
[--C-:B------:R-:W-:Y:S01]  /*2630*/  FFMA R84, R84, UR6, -R20.reuse ;  /* 0x0000000654547c23 */ /* 0x100fe20008000814 */
[----:B------:R-:W2:Y:S01]  /*2640*/  MUFU.EX2 R32, R32 ;  /* 0x0000002000207308 */ /* 0x000ea20000000800 */
[----:B---3--:R-:W-:Y:S01]  /*2650*/  @!P1 FMUL R8, R8, R8 ;  /* 0x0000000808089220 */ /* 0x008fe20000400000 */
[----:B------:R-:W-:Y:S01]  /*2660*/  FSETP.GEU.AND P1, PT, R36, -126, PT ;  /* 0xc2fc00002400780b */ /* 0x000fe20003f2e000 */
[----:B------:R-:W-:Y:S01]  /*2670*/  @!P6 FMUL R23, R23, 0.5 ;  /* 0x3f0000001717e820 */ /* 0x000fe20000400000 */
[----:B------:R-:W-:Y:S01]  /*2680*/  FMNMX R3, R67, R0, !PT ;  /* 0x0000000043037209 */ /* 0x000fe20007800000 */
[----:B------:R-:W-:-:S02]  /*2690*/  FFMA R85, R85, UR6, -R20 ;  /* 0x0000000655557c23 */ /* 0x000fc40008000814 */
[----:B------:R-:W-:Y:S01]  /*26a0*/  @!P2 FMUL R15, R15, 0.5 ;  /* 0x3f0000000f0fa820 */ /* 0x000fe20000400000 */
[----:B------:R-:W-:Y:S01]  /*26b0*/  FMNMX R0, R70, R3, !PT ;  /* 0x0000000346007209 */ /* 0x000fe20007800000 */
[----:B------:R-:W3:Y:S01]  /*26c0*/  MUFU.EX2 R21, R21 ;  /* 0x0000001500157308 */ /* 0x000ee20000000800 */
[----:B-1----:R-:W-:Y:S01]  /*26d0*/  @!P5 FMUL R28, R28, R28 ;  /* 0x0000001c1c1cd220 */ /* 0x002fe20000400000 */
[----:B------:R-:W-:Y:S02]  /*26e0*/  FSETP.GEU.AND P5, PT, R10, -126, PT ;  /* 0xc2fc00000a00780b */ /* 0x000fe40003fae000 */
[----:B------:R-:W-:Y:S02]  /*26f0*/  FMNMX R3, R71, R0, !PT ;  /* 0x0000000047037209 */ /* 0x000fe40007800000 */
[----:B------:R-:W-:Y:S02]  /*2700*/  @!P1 FMUL R36, R36, 0.5 ;  /* 0x3f00000024249820 */ /* 0x000fe40000400000 */
[----:B------:R-:W1:Y:S01]  /*2710*/  MUFU.EX2 R23, R23 ;  /* 0x0000001700177308 */ /* 0x000e620000000800 */
[----:B--2---:R-:W-:Y:S01]  /*2720*/  @!P3 FMUL R32, R32, R32 ;  /* 0x000000202020b220 */ /* 0x004fe20000400000 */
[----:B------:R-:W-:-:S02]  /*2730*/  FMNMX R0, R74, R3, !PT ;  /* 0x000000034a007209 */ /* 0x000fc40007800000 */
[----:B------:R-:W-:Y:S02]  /*2740*/  FSETP.GEU.AND P3, PT, R12, -126, PT ;  /* 0xc2fc00000c00780b */ /* 0x000fe40003f6e000 */
[----:B------:R-:W-:Y:S01]  /*2750*/  FMNMX R3, R75, R0, !PT ;  /* 0x000000004b037209 */ /* 0x000fe20007800000 */
[----:B------:R-:W-:Y:S01]  /*2760*/  @!P5 FMUL R10, R10, 0.5 ;  /* 0x3f0000000a0ad820 */ /* 0x000fe20000400000 */
[----:B------:R-:W2:Y:S01]  /*2770*/  MUFU.EX2 R36, R36 ;  /* 0x0000002400247308 */ /* 0x000ea20000000800 */
[----:B---3--:R-:W-:Y:S01]  /*2780*/  @!P4 FMUL R21, R21, R21 ;  /* 0x000000151515c220 */ /* 0x008fe20000400000 */
[----:B------:R-:W-:Y:S02]  /*2790*/  FMNMX R0, R78, R3, !PT ;  /* 0x000000034e007209 */ /* 0x000fe40007800000 */
[----:B------:R-:W-:Y:S02]  /*27a0*/  FSETP.GEU.AND P4, PT, R29, -126, PT ;  /* 0xc2fc00001d00780b */ /* 0x000fe40003f8e000 */
[----:B------:R-:W-:-:S02]  /*27b0*/  FMNMX R3, R79, R0, !PT ;  /* 0x000000004f037209 */ /* 0x000fc40007800000 */
[----:B------:R-:W3:Y:S01]  /*27c0*/  MUFU.EX2 R15, R15 ;  /* 0x0000000f000f7308 */ /* 0x000ee20000000800 */
[----:B------:R-:W-:Y:S01]  /*27d0*/  @!P3 FMUL R12, R12, 0.5 ;  /* 0x3f0000000c0cb820 */ /* 0x000fe20000400000 */
[----:B------:R-:W-:Y:S01]  /*27e0*/  FMNMX R0, R82, R3, !PT ;  /* 0x0000000352007209 */ /* 0x000fe20007800000 */
[----:B-1----:R-:W-:Y:S01]  /*27f0*/  @!P6 FMUL R23, R23, R23 ;  /* 0x000000171717e220 */ /* 0x002fe20000400000 */
[----:B------:R-:W-:Y:S02]  /*2800*/  FSETP.GEU.AND P6, PT, R40, -126, PT ;  /* 0xc2fc00002800780b */ /* 0x000fe40003fce000 */
[----:B------:R-:W-:Y:S02]  /*2810*/  FMNMX R3, R83, R0, !PT ;  /* 0x0000000053037209 */ /* 0x000fe40007800000 */
[----:B------:R-:W1:Y:S01]  /*2820*/  MUFU.EX2 R10, R10 ;  /* 0x0000000a000a7308 */ /* 0x000e620000000800 */
[----:B--2---:R-:W-:Y:S01]  /*2830*/  @!P1 FMUL R36, R36, R36 ;  /* 0x0000002424249220 */ /* 0x004fe20000400000 */
[----:B------:R-:W-:Y:S01]  /*2840*/  FSETP.GEU.AND P1, PT, R37, -126, PT ;  /* 0xc2fc00002500780b */ /* 0x000fe20003f2e000 */
[----:B------:R-:W-:Y:S01]  /*2850*/  @!P4 FMUL R29, R29, 0.5 ;  /* 0x3f0000001d1dc820 */ /* 0x000fe20000400000 */
[----:B------:R-:W-:-:S04]  /*2860*/  FMNMX R0, R86, R3, !PT ;  /* 0x0000000356007209 */ /* 0x000fc80007800000 */
[----:B------:R-:W2:Y:S01]  /*2870*/  MUFU.EX2 R12, R12 ;  /* 0x0000000c000c7308 */ /* 0x000ea20000000800 */
[----:B---3--:R-:W-:Y:S01]  /*2880*/  @!P2 FMUL R15, R15, R15 ;  /* 0x0000000f0f0fa220 */ /* 0x008fe20000400000 */
[----:B------:R-:W-:Y:S01]  /*2890*/  FSETP.GEU.AND P2, PT, R25, -126, PT ;  /* 0xc2fc00001900780b */ /* 0x000fe20003f4e000 */
[----:B------:R-:W-:Y:S01]  /*28a0*/  @!P6 FMUL R40, R40, 0.5 ;  /* 0x3f0000002828e820 */ /* 0x000fe20000400000 */
[----:B------:R-:W-:-:S03]  /*28b0*/  FMNMX R0, R87, R0, !PT ;  /* 0x0000000057007209 */ /* 0x000fc60007800000 */
[----:B------:R-:W-:Y:S01]  /*28c0*/  @!P1 FMUL R37, R37, 0.5 ;  /* 0x3f00000025259820 */ /* 0x000fe20000400000 */
[----:B------:R-:W3:Y:S01]  /*28d0*/  MUFU.EX2 R29, R29 ;  /* 0x0000001d001d7308 */ /* 0x000ee20000000800 */
[----:B------:R-:W4:Y:S01]  /*28e0*/  SHFL.BFLY PT, R3, R0, 0x1, 0x1f ;  /* 0x0c201f0000037f89 */ /* 0x000f2200000e0000 */
[----:B-1----:R-:W-:Y:S01]  /*28f0*/  @!P5 FMUL R10, R10, R10 ;  /* 0x0000000a0a0ad220 */ /* 0x002fe20000400000 */
[----:B------:R-:W-:-:S04]  /*2900*/  FSETP.GEU.AND P5, PT, R33, -126, PT ;  /* 0xc2fc00002100780b */ /* 0x000fc80003fae000 */
[----:B------:R-:W-:Y:S01]  /*2910*/  @!P2 FMUL R25, R25, 0.5 ;  /* 0x3f0000001919a820 */ /* 0x000fe20000400000 */
[----:B------:R-:W1:Y:S01]  /*2920*/  MUFU.EX2 R37, R37 ;  /* 0x0000002500257308 */ /* 0x000e620000000800 */
[----:B--2---:R-:W-:Y:S01]  /*2930*/  @!P3 FMUL R12, R12, R12 ;  /* 0x0000000c0c0cb220 */ /* 0x004fe20000400000 */
[----:B------:R-:W-:-:S06]  /*2940*/  FSETP.GEU.AND P3, PT, R64, -126, PT ;  /* 0xc2fc00004000780b */ /* 0x000fcc0003f6e000 */
[----:B------:R-:W2:Y:S01]  /*2950*/  MUFU.EX2 R40, R40 ;  /* 0x0000002800287308 */ /* 0x000ea20000000800 */
[----:B------:R-:W-:Y:S01]  /*2960*/  @!P5 FMUL R33, R33, 0.5 ;  /* 0x3f0000002121d820 */ /* 0x000fe20000400000 */
[----:B---3--:R-:W-:Y:S01]  /*2970*/  @!P4 FMUL R29, R29, R29 ;  /* 0x0000001d1d1dc220 */ /* 0x008fe20000400000 */
[----:B------:R-:W-:-:S04]  /*2980*/  FSETP.GEU.AND P4, PT, R65, -126, PT ;  /* 0xc2fc00004100780b */ /* 0x000fc80003f8e000 */
[----:B------:R-:W-:Y:S01]  /*2990*/  @!P3 FMUL R64, R64, 0.5 ;  /* 0x3f0000004040b820 */ /* 0x000fe20000400000 */
[----:B------:R-:W3:Y:S01]  /*29a0*/  MUFU.EX2 R25, R25 ;  /* 0x0000001900197308 */ /* 0x000ee20000000800 */
[----:B-1----:R-:W-:Y:S01]  /*29b0*/  @!P1 FMUL R37, R37, R37 ;  /* 0x0000002525259220 */ /* 0x002fe20000400000 */
[----:B------:R-:W-:Y:S02]  /*29c0*/  FSETP.GEU.AND P1, PT, R72, -126, PT ;  /* 0xc2fc00004800780b */ /* 0x000fe40003f2e000 */
[----:B----4-:R-:W-:-:S04]  /*29d0*/  FMNMX R3, R0, R3, !PT ;  /* 0x0000000300037209 */ /* 0x010fc80007800000 */
[----:B------:R-:W1:Y:S01]  /*29e0*/  MUFU.EX2 R41, R64 ;  /* 0x0000004000297308 */ /* 0x000e620000000800 */
[----:B--2---:R-:W-:Y:S01]  /*29f0*/  @!P6 FMUL R40, R40, R40 ;  /* 0x000000282828e220 */ /* 0x004fe20000400000 */
[----:B------:R-:W-:Y:S01]  /*2a00*/  FSETP.GEU.AND P6, PT, R69, -126, PT ;  /* 0xc2fc00004500780b */ /* 0x000fe20003fce000 */
[----:B------:R-:W2:Y:S01]  /*2a10*/  SHFL.BFLY PT, R6, R3, 0x2, 0x1f ;  /* 0x0c401f0003067f89 */ /* 0x000ea200000e0000 */
[----:B------:R-:W-:-:S03]  /*2a20*/  @!P4 FMUL R65, R65, 0.5 ;  /* 0x3f0000004141c820 */ /* 0x000fc60000400000 */
[----:B------:R-:W-:Y:S01]  /*2a30*/  @!P1 FMUL R72, R72, 0.5 ;  /* 0x3f00000048489820 */ /* 0x000fe20000400000 */
[----:B------:R-:W4:Y:S01]  /*2a40*/  MUFU.EX2 R33, R33 ;  /* 0x0000002100217308 */ /* 0x000f220000000800 */
[----:B---3--:R-:W-:Y:S01]  /*2a50*/  @!P2 FMUL R25, R25, R25 ;  /* 0x000000191919a220 */ /* 0x008fe20000400000 */
[----:B------:R-:W-:-:S05]  /*2a60*/  FSETP.GEU.AND P2, PT, R14, -126, PT ;  /* 0xc2fc00000e00780b */ /* 0x000fca0003f4e000 */
[----:B------:R-:W-:Y:S01]  /*2a70*/  @!P6 FMUL R69, R69, 0.5 ;  /* 0x3f0000004545e820 */ /* 0x000fe20000400000 */
[----:B------:R-:W3:Y:S01]  /*2a80*/  MUFU.EX2 R49, R72 ;  /* 0x0000004800317308 */ /* 0x000ee20000000800 */
[----:B-1----:R-:W-:Y:S01]  /*2a90*/  @!P3 FMUL R41, R41, R41 ;  /* 0x000000292929b220 */ /* 0x002fe20000400000 */
[----:B------:R-:W-:-:S05]  /*2aa0*/  FSETP.GEU.AND P3, PT, R76, -126, PT ;  /* 0xc2fc00004c00780b */ /* 0x000fca0003f6e000 */
[----:B------:R-:W-:Y:S01]  /*2ab0*/  @!P2 FMUL R14, R14, 0.5 ;  /* 0x3f0000000e0ea820 */ /* 0x000fe20000400000 */
[----:B------:R-:W1:Y:S01]  /*2ac0*/  MUFU.EX2 R44, R65 ;  /* 0x00000041002c7308 */ /* 0x000e620000000800 */
[----:B----4-:R-:W-:Y:S01]  /*2ad0*/  @!P5 FMUL R33, R33, R33 ;  /* 0x000000212121d220 */ /* 0x010fe20000400000 */
[----:B------:R-:W-:Y:S02]  /*2ae0*/  FSETP.GEU.AND P5, PT, R68, -126, PT ;  /* 0xc2fc00004400780b */ /* 0x000fe40003fae000 */
[----:B--2---:R-:W-:-:S03]  /*2af0*/  FMNMX R6, R3, R6, !PT ;  /* 0x0000000603067209 */ /* 0x004fc60007800000 */
[----:B------:R-:W-:Y:S01]  /*2b00*/  @!P3 FMUL R76, R76, 0.5 ;  /* 0x3f0000004c4cb820 */ /* 0x000fe20000400000 */
[----:B------:R-:W2:Y:S01]  /*2b10*/  MUFU.EX2 R48, R69 ;  /* 0x0000004500307308 */ /* 0x000ea20000000800 */
        /* <DEDUP_REMOVED lines=8> */
[----:B--2---:R-:W-:Y:S01]  /*2ba0*/  @!P6 FMUL R48, R48, R48 ;  /* 0x000000303030e220 */ /* 0x004fe20000400000 */
[----:B------:R-:W-:-:S04]  /*2bb0*/  FSETP.NEU.AND P6, PT, R6, -INF , PT ;  /* 0xff8000000600780b */ /* 0x000fc80003fcd000 */
[----:B------:R-:W-:Y:S01]  /*2bc0*/  FSEL R0, R6, RZ, P6 ;  /* 0x000000ff06007208 */ /* 0x000fe20003000000 */
[----:B------:R-:W-:Y:S01]  /*2bd0*/  @!P4 FMUL R77, R77, 0.5 ;  /* 0x3f0000004d4dc820 */ /* 0x000fe20000400000 */
[----:B------:R-:W2:Y:S01]  /*2be0*/  MUFU.EX2 R20, R81 ;  /* 0x0000005100147308 */ /* 0x000ea20000000800 */
[----:B---3--:R-:W-:Y:S01]  /*2bf0*/  @!P2 FMUL R14, R14, R14 ;  /* 0x0000000e0e0ea220 */ /* 0x008fe20000400000 */
[----:B------:R-:W-:Y:S01]  /*2c00*/  FSETP.GEU.AND P2, PT, R73, -126, PT ;  /* 0xc2fc00004900780b */ /* 0x000fe20003f4e000 */
[----:B------:R-:W-:Y:S01]  /*2c10*/  FMUL R0, R0, UR6 ;  /* 0x0000000600007c20 */ /* 0x000fe20008400000 */
[----:B------:R-:W-:-:S03]  /*2c20*/  FSETP.GEU.AND P6, PT, R84, -126, PT ;  /* 0xc2fc00005400780b */ /* 0x000fc60003fce000 */
[--C-:B------:R-:W-:Y:S01]  /*2c30*/  FFMA R26, R26, UR6, -R0.reuse ;  /* 0x000000061a1a7c23 */ /* 0x100fe20008000800 */
[----:B------:R-:W3:Y:S01]  /*2c40*/  MUFU.EX2 R45, R68 ;  /* 0x00000044002d7308 */ /* 0x000ee20000000800 */
[--C-:B------:R-:W-:Y:S01]  /*2c50*/  FFMA R61, R31, UR6, -R0.reuse ;  /* 0x000000061f3d7c23 */ /* 0x100fe20008000800 */
[----:B-1----:R-:W-:Y:S01]  /*2c60*/  @!P3 FMUL R53, R53, R53 ;  /* 0x000000353535b220 */ /* 0x002fe20000400000 */
[--C-:B------:R-:W-:Y:S01]  /*2c70*/  FFMA R3, R27, UR6, -R0.reuse ;  /* 0x000000061b037c23 */ /* 0x100fe20008000800 */
[----:B------:R-:W-:Y:S01]  /*2c80*/  FSETP.GEU.AND P3, PT, R26, -126, PT ;  /* 0xc2fc00001a00780b */ /* 0x000fe20003f6e000 */
[--C-:B------:R-:W-:Y:S01]  /*2c90*/  FFMA R38, R38, UR6, -R0.reuse ;  /* 0x0000000626267c23 */ /* 0x100fe20008000800 */
[--C-:B------:R-:W-:Y:S01]  /*2ca0*/  FFMA R30, R30, UR6, -R0.reuse ;  /* 0x000000061e1e7c23 */ /* 0x100fe20008000800 */
[----:B------:R-:W-:Y:S01]  /*2cb0*/  @!P2 FMUL R73, R73, 0.5 ;  /* 0x3f0000004949a820 */ /* 0x000fe20000400000 */
[----:B------:R-:W1:Y:S01]  /*2cc0*/  MUFU.EX2 R56, R77 ;  /* 0x0000004d00387308 */ /* 0x000e620000000800 */
[----:B--2---:R-:W-:Y:S01]  /*2cd0*/  @!P1 FMUL R20, R20, R20 ;  /* 0x0000001414149220 */ /* 0x004fe20000400000 */
[----:B------:R-:W-:Y:S01]  /*2ce0*/  FSETP.GEU.AND P1, PT, R61, -126, PT ;  /* 0xc2fc00003d00780b */ /* 0x000fe20003f2e000 */
[----:B------:R-:W-:Y:S01]  /*2cf0*/  @!P6 FMUL R84, R84, 0.5 ;  /* 0x3f0000005454e820 */ /* 0x000fe20000400000 */
[--C-:B------:R-:W-:Y:S01]  /*2d00*/  FFMA R34, R34, UR6, -R0.reuse ;  /* 0x0000000622227c23 */ /* 0x100fe20008000800 */
[--C-:B------:R-:W-:Y:S01]  /*2d10*/  FFMA R65, R35, UR6, -R0.reuse ;  /* 0x0000000623417c23 */ /* 0x100fe20008000800 */
[--C-:B------:R-:W-:Y:S01]  /*2d20*/  FFMA R50, R50, UR6, -R0.reuse ;  /* 0x0000000632327c23 */ /* 0x100fe20008000800 */
[--C-:B------:R-:W-:Y:S01]  /*2d30*/  FFMA R42, R42, UR6, -R0.reuse ;  /* 0x000000062a2a7c23 */ /* 0x100fe20008000800 */
[----:B------:R-:W2:Y:S01]  /*2d40*/  MUFU.EX2 R52, R73 ;  /* 0x0000004900347308 */ /* 0x000ea20000000800 */
[----:B---3--:R-:W-:Y:S01]  /*2d50*/  @!P5 FMUL R45, R45, R45 ;  /* 0x0000002d2d2dd220 */ /* 0x008fe20000400000 */
[----:B------:R-:W-:Y:S01]  /*2d60*/  FSETP.GEU.AND P5, PT, R80, -126, PT ;  /* 0xc2fc00005000780b */ /* 0x000fe20003fae000 */
[----:B------:R-:W-:Y:S01]  /*2d70*/  @!P3 FMUL R26, R26, 0.5 ;  /* 0x3f0000001a1ab820 */ /* 0x000fe20000400000 */
[--C-:B------:R-:W-:Y:S01]  /*2d80*/  FFMA R46, R46, UR6, -R0.reuse ;  /* 0x000000062e2e7c23 */ /* 0x100fe20008000800 */
[--C-:B------:R-:W-:Y:S01]  /*2d90*/  FFMA R67, R67, UR6, -R0.reuse ;  /* 0x0000000643437c23 */ /* 0x100fe20008000800 */
[--C-:B------:R-:W-:Y:S01]  /*2da0*/  FFMA R54, R54, UR6, -R0.reuse ;  /* 0x0000000636367c23 */ /* 0x100fe20008000800 */
[----:B------:R-:W-:Y:S01]  /*2db0*/  @!P1 FMUL R61, R61, 0.5 ;  /* 0x3f0000003d3d9820 */ /* 0x000fe20000400000 */
[----:B------:R3:W4:Y:S01]  /*2dc0*/  MUFU.EX2 R31, R26 ;  /* 0x0000001a001f7308 */ /* 0x0007220000000800 */
[----:B-1----:R-:W-:Y:S01]  /*2dd0*/  @!P4 FMUL R56, R56, R56 ;  /* 0x000000383838c220 */ /* 0x002fe20000400000 */
[----:B------:R-:W-:Y:S01]  /*2de0*/  FSETP.GEU.AND P4, PT, R3, -126, PT ;  /* 0xc2fc00000300780b */ /* 0x000fe20003f8e000 */
[--C-:B------:R-:W-:Y:S01]  /*2df0*/  FFMA R63, R63, UR6, -R0.reuse ;  /* 0x000000063f3f7c23 */ /* 0x100fe20008000800 */
[--C-:B------:R-:W-:Y:S01]  /*2e00*/  FFMA R75, R75, UR6, -R0.reuse ;  /* 0x000000064b4b7c23 */ /* 0x100fe20008000800 */
[--C-:B------:R-:W-:Y:S01]  /*2e10*/  FFMA R83, R83, UR6, -R0.reuse ;  /* 0x0000000653537c23 */ /* 0x100fe20008000800 */
[--C-:B------:R-:W-:Y:S01]  /*2e20*/  FFMA R71, R71, UR6, -R0.reuse ;  /* 0x0000000647477c23 */ /* 0x100fe20008000800 */
[----:B------:R-:W-:Y:S01]  /*2e30*/  @!P5 FMUL R80, R80, 0.5 ;  /* 0x3f0000005050d820 */ /* 0x000fe20000400000 */
[----:B------:R-:W1:Y:S01]  /*2e40*/  MUFU.EX2 R68, R61 ;  /* 0x0000003d00447308 */ /* 0x000e620000000800 */
[----:B--2---:R-:W-:Y:S01]  /*2e50*/  @!P2 FMUL R52, R52, R52 ;  /* 0x000000343434a220 */ /* 0x004fe20000400000 */
[----:B------:R-:W-:Y:S01]  /*2e60*/  FSETP.GEU.AND P2, PT, R85, -126, PT ;  /* 0xc2fc00005500780b */ /* 0x000fe20003f4e000 */
[--C-:B---3--:R-:W-:Y:S01]  /*2e70*/  FFMA R26, R43, UR6, -R0.reuse ;  /* 0x000000062b1a7c23 */ /* 0x108fe20008000800 */
[--C-:B------:R-:W-:Y:S01]  /*2e80*/  FFMA R79, R79, UR6, -R0.reuse ;  /* 0x000000064f4f7c23 */ /* 0x100fe20008000800 */
[--C-:B------:R-:W-:Y:S01]  /*2e90*/  FFMA R78, R78, UR6, -R0.reuse ;  /* 0x000000064e4e7c23 */ /* 0x100fe20008000800 */
[----:B------:R-:W-:Y:S01]  /*2ea0*/  FFMA R86, R86, UR6, -R0 ;  /* 0x0000000656567c23 */ /* 0x000fe20008000800 */
[----:B------:R-:W-:Y:S01]  /*2eb0*/  @!P4 FMUL R3, R3, 0.5 ;  /* 0x3f0000000303c820 */ /* 0x000fe20000400000 */
[----:B------:R-:W2:Y:S01]  /*2ec0*/  MUFU.EX2 R57, R80 ;  /* 0x0000005000397308 */ /* 0x000ea20000000800 */
[----:B----4-:R-:W-:Y:S01]  /*2ed0*/  @!P3 FMUL R31, R31, R31 ;  /* 0x0000001f1f1fb220 */ /* 0x010fe20000400000 */
[----:B------:R-:W-:Y:S01]  /*2ee0*/  FSETP.GEU.AND P3, PT, R38, -126, PT ;  /* 0xc2fc00002600780b */ /* 0x000fe20003f6e000 */
[----:B------:R-:W-:-:S04]  /*2ef0*/  FADD R69, R25, R20 ;  /* 0x0000001419457221 */ /* 0x000fc80000000000 */
[----:B------:R-:W-:Y:S01]  /*2f00*/  @!P2 FMUL R85, R85, 0.5 ;  /* 0x3f0000005555a820 */ /* 0x000fe20000400000 */
[----:B------:R3:W4:Y:S01]  /*2f10*/  MUFU.EX2 R64, R3 ;  /* 0x0000000300407308 */ /* 0x0007220000000800 */
[----:B-1----:R-:W-:Y:S01]  /*2f20*/  @!P1 FMUL R68, R68, R68 ;  /* 0x0000004444449220 */ /* 0x002fe20000400000 */
[----:B------:R-:W-:-:S05]  /*2f30*/  FSETP.GEU.AND P1, PT, R26, -126, PT ;  /* 0xc2fc00001a00780b */ /* 0x000fca0003f2e000 */
[----:B------:R-:W-:Y:S01]  /*2f40*/  @!P3 FMUL R38, R38, 0.5 ;  /* 0x3f0000002626b820 */ /* 0x000fe20000400000 */
[----:B------:R-:W1:Y:S01]  /*2f50*/  MUFU.EX2 R27, R84 ;  /* 0x00000054001b7308 */ /* 0x000e620000000800 */
[----:B--2---:R-:W-:Y:S01]  /*2f60*/  @!P5 FMUL R57, R57, R57 ;  /* 0x000000393939d220 */ /* 0x004fe20000400000 */
[----:B------:R-:W-:Y:S01]  /*2f70*/  FSETP.GEU.AND P5, PT, R30, -126, PT ;  /* 0xc2fc00001e00780b */ /* 0x000fe20003fae000 */
[----:B---3--:R-:W-:-:S04]  /*2f80*/  FFMA R3, R39, UR6, -R0 ;  /* 0x0000000627037c23 */ /* 0x008fc80008000800 */
[----:B------:R-:W-:Y:S01]  /*2f90*/  @!P1 FMUL R26, R26, 0.5 ;  /* 0x3f0000001a1a9820 */ /* 0x000fe20000400000 */
[----:B------:R-:W2:Y:S01]  /*2fa0*/  MUFU.EX2 R60, R85 ;  /* 0x00000055003c7308 */ /* 0x000ea20000000800 */
[----:B----4-:R-:W-:Y:S01]  /*2fb0*/  @!P4 FMUL R64, R64, R64 ;  /* 0x000000404040c220 */ /* 0x010fe20000400000 */
[----:B------:R-:W-:-:S05]  /*2fc0*/  FSETP.GEU.AND P4, PT, R3, -126, PT ;  /* 0xc2fc00000300780b */ /* 0x000fca0003f8e000 */
[----:B------:R-:W-:Y:S01]  /*2fd0*/  @!P5 FMUL R30, R30, 0.5 ;  /* 0x3f0000001e1ed820 */ /* 0x000fe20000400000 */
[----:B------:R3:W4:Y:S01]  /*2fe0*/  MUFU.EX2 R43, R38 ;  /* 0x00000026002b7308 */ /* 0x0007220000000800 */
[----:B-1----:R-:W-:Y:S01]  /*2ff0*/  @!P6 FMUL R27, R27, R27 ;  /* 0x0000001b1b1be220 */ /* 0x002fe20000400000 */
[----:B------:R-:W-:-:S05]  /*3000*/  FSETP.GEU.AND P6, PT, R34, -126, PT ;  /* 0xc2fc00002200780b */ /* 0x000fca0003fce000 */
[----:B------:R-:W-:Y:S01]  /*3010*/  @!P4 FMUL R3, R3, 0.5 ;  /* 0x3f0000000303c820 */ /* 0x000fe20000400000 */
[----:B------:R1:W5:Y:S01]  /*3020*/  MUFU.EX2 R80, R26 ;  /* 0x0000001a00507308 */ /* 0x0003620000000800 */
[----:B--2---:R-:W-:Y:S01]  /*3030*/  @!P2 FMUL R60, R60, R60 ;  /* 0x0000003c3c3ca220 */ /* 0x004fe20000400000 */
[----:B------:R-:W-:Y:S01]  /*3040*/  FSETP.GEU.AND P2, PT, R65, -126, PT ;  /* 0xc2fc00004100780b */ /* 0x000fe20003f4e000 */
[----:B---3--:R-:W-:-:S04]  /*3050*/  FFMA R38, R62, UR6, -R0 ;  /* 0x000000063e267c23 */ /* 0x008fc80008000800 */
[----:B------:R-:W-:Y:S01]  /*3060*/  @!P6 FMUL R34, R34, 0.5 ;  /* 0x3f0000002222e820 */ /* 0x000fe20000400000 */
[----:B------:R2:W3:Y:S01]  /*3070*/  MUFU.EX2 R35, R30 ;  /* 0x0000001e00237308 */ /* 0x0004e20000000800 */
[----:B-1----:R-:W-:Y:S01]  /*3080*/  FFMA R26, R55, UR6, -R0 ;  /* 0x00000006371a7c23 */ /* 0x002fe20008000800 */
[----:B----4-:R-:W-:Y:S01]  /*3090*/  @!P3 FMUL R43, R43, R43 ;  /* 0x0000002b2b2bb220 */ /* 0x010fe20000400000 */
[----:B------:R-:W-:-:S04]  /*30a0*/  FSETP.GEU.AND P3, PT, R50, -126, PT ;  /* 0xc2fc00003200780b */ /* 0x000fc80003f6e000 */
[----:B------:R-:W-:Y:S01]  /*30b0*/  @!P2 FMUL R65, R65, 0.5 ;  /* 0x3f0000004141a820 */ /* 0x000fe20000400000 */
[----:B------:R1:W4:Y:S01]  /*30c0*/  MUFU.EX2 R76, R3 ;  /* 0x00000003004c7308 */ /* 0x0003220000000800 */
[----:B-----5:R-:W-:Y:S01]  /*30d0*/  @!P1 FMUL R80, R80, R80 ;  /* 0x0000005050509220 */ /* 0x020fe20000400000 */
[----:B------:R-:W-:Y:S01]  /*30e0*/  FSETP.GEU.AND P1, PT, R26, -126, PT ;  /* 0xc2fc00001a00780b */ /* 0x000fe20003f2e000 */
[----:B--2---:R-:W-:-:S05]  /*30f0*/  FFMA R30, R47, UR6, -R0 ;  /* 0x000000062f1e7c23 */ /* 0x004fca0008000800 */
[----:B------:R2:W5:Y:S01]  /*3100*/  MUFU.EX2 R39, R34 ;  /* 0x0000002200277308 */ /* 0x0005620000000800 */
[----:B---3--:R-:W-:Y:S01]  /*3110*/  @!P5 FMUL R35, R35, R35 ;  /* 0x000000232323d220 */ /* 0x008fe20000400000 */
[----:B------:R-:W-:Y:S01]  /*3120*/  FSETP.GEU.AND P5, PT, R42, -126, PT ;  /* 0xc2fc00002a00780b */ /* 0x000fe20003fae000 */
[----:B-1----:R-:W-:Y:S01]  /*3130*/  FFMA R3, R51, UR6, -R0 ;  /* 0x0000000633037c23 */ /* 0x002fe20008000800 */
[----:B------:R-:W-:-:S03]  /*3140*/  @!P3 FMUL R50, R50, 0.5 ;  /* 0x3f0000003232b820 */ /* 0x000fc60000400000 */
[----:B------:R-:W-:Y:S01]  /*3150*/  @!P1 FMUL R26, R26, 0.5 ;  /* 0x3f0000001a1a9820 */ /* 0x000fe20000400000 */
[----:B------:R1:W3:Y:S01]  /*3160*/  MUFU.EX2 R72, R65 ;  /* 0x0000004100487308 */ /* 0x0002e20000000800 */
[----:B----4-:R-:W-:Y:S01]  /*3170*/  @!P4 FMUL R76, R76, R76 ;  /* 0x0000004c4c4cc220 */ /* 0x010fe20000400000 */
[----:B------:R-:W-:Y:S01]  /*3180*/  FSETP.GEU.AND P4, PT, R3, -126, PT ;  /* 0xc2fc00000300780b */ /* 0x000fe20003f8e000 */
[----:B--2---:R-:W-:-:S04]  /*3190*/  FFMA R34, R58, UR6, -R0 ;  /* 0x000000063a227c23 */ /* 0x004fc80008000800 */
[----:B------:R-:W-:Y:S01]  /*31a0*/  @!P5 FMUL R42, R42, 0.5 ;  /* 0x3f0000002a2ad820 */ /* 0x000fe20000400000 */
[----:B------:R-:W2:Y:S01]  /*31b0*/  MUFU.EX2 R55, R50 ;  /* 0x0000003200377308 */ /* 0x000ea20000000800 */
[----:B-----5:R-:W-:Y:S01]  /*31c0*/  @!P6 FMUL R39, R39, R39 ;  /* 0x000000272727e220 */ /* 0x020fe20000400000 */
[----:B------:R-:W-:Y:S01]  /*31d0*/  FSETP.GEU.AND P6, PT, R46, -126, PT ;  /* 0xc2fc00002e00780b */ /* 0x000fe20003fce000 */
[----:B-1----:R-:W-:Y:S01]  /*31e0*/  FADD R65, R36, R57 ;  /* 0x0000003924417221 */ /* 0x002fe20000000000 */
[----:B------:R-:W-:Y:S02]  /*31f0*/  F2FP.F16.F32.PACK_AB R36, R25, R36 ;  /* 0x000000241924723e */ /* 0x000fe400000000ff */
[----:B------:R-:W-:Y:S01]  /*3200*/  F2FP.F16.F32.PACK_AB R25, R64, R31 ;  /* 0x0000001f4019723e */ /* 0x000fe200000000ff */
[----:B------:R-:W-:Y:S01]  /*3210*/  @!P4 FMUL R3, R3, 0.5 ;  /* 0x3f0000000303c820 */ /* 0x000fe20000400000 */
[----:B------:R1:W4:Y:S01]  /*3220*/  MUFU.EX2 R62, R26 ;  /* 0x0000001a003e7308 */ /* 0x0003220000000800 */
[----:B---3--:R-:W-:Y:S01]  /*3230*/  @!P2 FMUL R72, R72, R72 ;  /* 0x000000484848a220 */ /* 0x008fe20000400000 */
[----:B------:R-:W-:-:S05]  /*3240*/  FSETP.GEU.AND P2, PT, R30, -126, PT ;  /* 0xc2fc00001e00780b */ /* 0x000fca0003f4e000 */
[----:B------:R-:W-:Y:S01]  /*3250*/  @!P6 FMUL R46, R46, 0.5 ;  /* 0x3f0000002e2ee820 */ /* 0x000fe20000400000 */
[----:B------:R-:W3:Y:S01]  /*3260*/  MUFU.EX2 R47, R42 ;  /* 0x0000002a002f7308 */ /* 0x000ee20000000800 */
[----:B--2---:R-:W-:Y:S01]  /*3270*/  @!P3 FMUL R55, R55, R55 ;  /* 0x000000373737b220 */ /* 0x004fe20000400000 */
[----:B------:R-:W-:Y:S01]  /*3280*/  FSETP.GEU.AND P3, PT, R38, -126, PT ;  /* 0xc2fc00002600780b */ /* 0x000fe20003f6e000 */
[----:B-1----:R-:W-:-:S04]  /*3290*/  FFMA R26, R70, UR6, -R0 ;  /* 0x00000006461a7c23 */ /* 0x002fc80008000800 */
[----:B------:R-:W-:Y:S01]  /*32a0*/  @!P2 FMUL R30, R30, 0.5 ;  /* 0x3f0000001e1ea820 */ /* 0x000fe20000400000 */
[----:B------:R1:W2:Y:S01]  /*32b0*/  MUFU.EX2 R58, R3 ;  /* 0x00000003003a7308 */ /* 0x0002a20000000800 */
[----:B----4-:R-:W-:Y:S01]  /*32c0*/  @!P1 FMUL R62, R62, R62 ;  /* 0x0000003e3e3e9220 */ /* 0x010fe20000400000 */
[----:B------:R-:W-:-:S05]  /*32d0*/  FSETP.GEU.AND P1, PT, R67, -126, PT ;  /* 0xc2fc00004300780b */ /* 0x000fca0003f2e000 */
[----:B------:R-:W-:Y:S01]  /*32e0*/  @!P3 FMUL R38, R38, 0.5 ;  /* 0x3f0000002626b820 */ /* 0x000fe20000400000 */
[----:B------:R-:W4:Y:S01]  /*32f0*/  MUFU.EX2 R51, R46 ;  /* 0x0000002e00337308 */ /* 0x000f220000000800 */
[----:B---3--:R-:W-:Y:S01]  /*3300*/  @!P5 FMUL R47, R47, R47 ;  /* 0x0000002f2f2fd220 */ /* 0x008fe20000400000 */
[----:B------:R-:W-:Y:S01]  /*3310*/  FSETP.GEU.AND P5, PT, R54, -126, PT ;  /* 0xc2fc00003600780b */ /* 0x000fe20003fae000 */
[----:B-1----:R-:W-:-:S04]  /*3320*/  FFMA R3, R66, UR6, -R0 ;  /* 0x0000000642037c23 */ /* 0x002fc80008000800 */
[----:B------:R-:W-:Y:S01]  /*3330*/  @!P1 FMUL R67, R67, 0.5 ;  /* 0x3f00000043439820 */ /* 0x000fe20000400000 */
[----:B------:R1:W3:Y:S01]  /*3340*/  MUFU.EX2 R84, R30 ;  /* 0x0000001e00547308 */ /* 0x0002e20000000800 */
[----:B--2---:R-:W-:Y:S01]  /*3350*/  @!P4 FMUL R58, R58, R58 ;  /* 0x0000003a3a3ac220 */ /* 0x004fe20000400000 */
[----:B------:R-:W-:-:S05]  /*3360*/  FSETP.GEU.AND P4, PT, R63, -126, PT ;  /* 0xc2fc00003f00780b */ /* 0x000fca0003f8e000 */
[----:B------:R-:W-:Y:S01]  /*3370*/  @!P5 FMUL R54, R54, 0.5 ;  /* 0x3f0000003636d820 */ /* 0x000fe20000400000 */
[----:B------:R-:W2:Y:S01]  /*3380*/  MUFU.EX2 R66, R38 ;  /* 0x0000002600427308 */ /* 0x000ea20000000800 */
[----:B----4-:R-:W-:Y:S01]  /*3390*/  @!P6 FMUL R51, R51, R51 ;  /* 0x000000333333e220 */ /* 0x010fe20000400000 */
[----:B------:R-:W-:Y:S01]  /*33a0*/  FSETP.GEU.AND P6, PT, R34, -126, PT ;  /* 0xc2fc00002200780b */ /* 0x000fe20003fce000 */
[----:B-1----:R-:W-:-:S04]  /*33b0*/  FFMA R30, R59, UR6, -R0 ;  /* 0x000000063b1e7c23 */ /* 0x002fc80008000800 */
[----:B------:R-:W-:Y:S01]  /*33c0*/  @!P4 FMUL R63, R63, 0.5 ;  /* 0x3f0000003f3fc820 */ /* 0x000fe20000400000 */
[----:B------:R-:W1:Y:S01]  /*33d0*/  MUFU.EX2 R59, R54 ;  /* 0x00000036003b7308 */ /* 0x000e620000000800 */
[----:B---3--:R-:W-:Y:S01]  /*33e0*/  @!P2 FMUL R84, R84, R84 ;  /* 0x000000545454a220 */ /* 0x008fe20000400000 */
[----:B------:R-:W-:-:S05]  /*33f0*/  FSETP.GEU.AND P2, PT, R30, -126, PT ;  /* 0xc2fc00001e00780b */ /* 0x000fca0003f4e000 */
[----:B------:R-:W-:Y:S01]  /*3400*/  @!P6 FMUL R34, R34, 0.5 ;  /* 0x3f0000002222e820 */ /* 0x000fe20000400000 */
[----:B------:R-:W3:Y:S01]  /*3410*/  MUFU.EX2 R67, R67 ;  /* 0x0000004300437308 */ /* 0x000ee20000000800 */
[----:B--2---:R-:W-:Y:S01]  /*3420*/  @!P3 FMUL R66, R66, R66 ;  /* 0x000000424242b220 */ /* 0x004fe20000400000 */
[----:B------:R-:W-:-:S05]  /*3430*/  FSETP.GEU.AND P3, PT, R75, -126, PT ;  /* 0xc2fc00004b00780b */ /* 0x000fca0003f6e000 */
[----:B------:R-:W-:Y:S01]  /*3440*/  @!P2 FMUL R30, R30, 0.5 ;  /* 0x3f0000001e1ea820 */ /* 0x000fe20000400000 */
[----:B------:R2:W4:Y:S01]  /*3450*/  MUFU.EX2 R88, R34 ;  /* 0x0000002200587308 */ /* 0x0005220000000800 */
[----:B-1----:R-:W-:Y:S01]  /*3460*/  @!P5 FMUL R59, R59, R59 ;  /* 0x0000003b3b3bd220 */ /* 0x002fe20000400000 */
[----:B------:R-:W-:-:S05]  /*3470*/  FSETP.GEU.AND P5, PT, R3, -126, PT ;  /* 0xc2fc00000300780b */ /* 0x000fca0003fae000 */
[----:B------:R-:W-:Y:S01]  /*3480*/  @!P3 FMUL R75, R75, 0.5 ;  /* 0x3f0000004b4bb820 */ /* 0x000fe20000400000 */
[----:B------:R-:W1:Y:S01]  /*3490*/  MUFU.EX2 R63, R63 ;  /* 0x0000003f003f7308 */ /* 0x000e620000000800 */
[----:B---3--:R-:W-:Y:S01]  /*34a0*/  @!P1 FMUL R67, R67, R67 ;  /* 0x0000004343439220 */ /* 0x008fe20000400000 */
[----:B------:R-:W-:Y:S01]  /*34b0*/  FSETP.GEU.AND P1, PT, R83, -126, PT ;  /* 0xc2fc00005300780b */ /* 0x000fe20003f2e000 */
[----:B--2---:R-:W-:Y:S02]  /*34c0*/  FFMA R34, R74, UR6, -R0 ;  /* 0x000000064a227c23 */ /* 0x004fe40008000800 */
[----:B------:R-:W-:Y:S02]  /*34d0*/  FADD R54, R72, R67 ;  /* 0x0000004348367221 */ /* 0x000fe40000000000 */
[----:B------:R-:W-:Y:S01]  /*34e0*/  @!P5 FMUL R3, R3, 0.5 ;  /* 0x3f0000000303d820 */ /* 0x000fe20000400000 */
[----:B------:R2:W3:Y:S01]  /*34f0*/  MUFU.EX2 R61, R30 ;  /* 0x0000001e003d7308 */ /* 0x0004e20000000800 */
[----:B----4-:R-:W-:Y:S01]  /*3500*/  @!P6 FMUL R88, R88, R88 ;  /* 0x000000585858e220 */ /* 0x010fe20000400000 */
[----:B------:R-:W-:-:S05]  /*3510*/  FSETP.GEU.AND P6, PT, R34, -126, PT ;  /* 0xc2fc00002200780b */ /* 0x000fca0003fce000 */
[----:B------:R-:W-:Y:S01]  /*3520*/  @!P1 FMUL R83, R83, 0.5 ;  /* 0x3f00000053539820 */ /* 0x000fe20000400000 */
[----:B------:R4:W5:Y:S01]  /*3530*/  MUFU.EX2 R70, R3 ;  /* 0x0000000300467308 */ /* 0x0009620000000800 */
[--C-:B--2---:R-:W-:Y:S01]  /*3540*/  FFMA R30, R82, UR6, -R0.reuse ;  /* 0x00000006521e7c23 */ /* 0x104fe20008000800 */
[----:B-1----:R-:W-:Y:S01]  /*3550*/  @!P4 FMUL R63, R63, R63 ;  /* 0x0000003f3f3fc220 */ /* 0x002fe20000400000 */
[----:B------:R-:W-:-:S03]  /*3560*/  FFMA R0, R87, UR6, -R0 ;  /* 0x0000000657007c23 */ /* 0x000fc60008000800 */
[----:B------:R-:W-:Y:S01]  /*3570*/  FSETP.GEU.AND P4, PT, R30, -126, PT ;  /* 0xc2fc00001e00780b */ /* 0x000fe20003f8e000 */
[----:B------:R-:W-:Y:S01]  /*3580*/  @!P6 FMUL R34, R34, 0.5 ;  /* 0x3f0000002222e820 */ /* 0x000fe20000400000 */
[----:B------:R-:W1:Y:S01]  /*3590*/  MUFU.EX2 R75, R75 ;  /* 0x0000004b004b7308 */ /* 0x000e620000000800 */
[----:B---3--:R-:W-:Y:S01]  /*35a0*/  @!P2 FMUL R61, R61, R61 ;  /* 0x0000003d3d3da220 */ /* 0x008fe20000400000 */
[----:B------:R-:W-:Y:S01]  /*35b0*/  FSETP.GEU.AND P2, PT, R26, -126, PT ;  /* 0xc2fc00001a00780b */ /* 0x000fe20003f4e000 */
[----:B----4-:R-:W-:Y:S01]  /*35c0*/  FADD R3, R24, R33 ;  /* 0x0000002118037221 */ /* 0x010fe20000000000 */
[----:B------:R-:W-:-:S04]  /*35d0*/  F2FP.F16.F32.PACK_AB R24, R9, R24 ;  /* 0x000000180918723e */ /* 0x000fc800000000ff */
[----:B------:R-:W2:Y:S01]  /*35e0*/  MUFU.EX2 R83, R83 ;  /* 0x0000005300537308 */ /* 0x000ea20000000800 */
[----:B-----5:R-:W-:Y:S01]  /*35f0*/  @!P5 FMUL R70, R70, R70 ;  /* 0x000000464646d220 */ /* 0x020fe20000400000 */
[----:B------:R-:W-:Y:S01]  /*3600*/  FSETP.GEU.AND P5, PT, R71, -126, PT ;  /* 0xc2fc00004700780b */ /* 0x000fe20003fae000 */
[----:B------:R-:W-:Y:S02]  /*3610*/  @!P4 FMUL R30, R30, 0.5 ;  /* 0x3f0000001e1ec820 */ /* 0x000fe40000400000 */
[----:B------:R-:W-:Y:S02]  /*3620*/  FADD R50, R39, R70 ;  /* 0x0000004627327221 */ /* 0x000fe40000000000 */
[----:B------:R-:W-:Y:S01]  /*3630*/  @!P2 FMUL R26, R26, 0.5 ;  /* 0x3f0000001a1aa820 */ /* 0x000fe20000400000 */
[----:B------:R3:W4:Y:S01]  /*3640*/  MUFU.EX2 R82, R34 ;  /* 0x0000002200527308 */ /* 0x0007220000000800 */
[----:B-1----:R-:W-:Y:S01]  /*3650*/  @!P3 FMUL R75, R75, R75 ;  /* 0x0000004b4b4bb220 */ /* 0x002fe20000400000 */
[----:B------:R-:W-:-:S03]  /*3660*/  FSETP.GEU.AND P3, PT, R79, -126, PT ;  /* 0xc2fc00004f00780b */ /* 0x000fc60003f6e000 */
[----:B------:R-:W-:Y:S02]  /*3670*/  FADD R85, R80, R75 ;  /* 0x0000004b50557221 */ /* 0x000fe40000000000 */
[----:B------:R-:W-:Y:S01]  /*3680*/  @!P5 FMUL R71, R71, 0.5 ;  /* 0x3f0000004747d820 */ /* 0x000fe20000400000 */
[----:B------:R1:W5:Y:S01]  /*3690*/  MUFU.EX2 R90, R30 ;  /* 0x0000001e005a7308 */ /* 0x0003620000000800 */
[----:B--2---:R-:W-:Y:S01]  /*36a0*/  @!P1 FMUL R83, R83, R83 ;  /* 0x0000005353539220 */ /* 0x004fe20000400000 */
[----:B------:R-:W-:Y:S01]  /*36b0*/  FSETP.GEU.AND P1, PT, R0, -126, PT ;  /* 0xc2fc00000000780b */ /* 0x000fe20003f2e000 */
[----:B---3--:R-:W-:Y:S02]  /*36c0*/  FADD R34, R21, R52 ;  /* 0x0000003415227221 */ /* 0x008fe40000000000 */
[----:B------:R-:W-:Y:S02]  /*36d0*/  FADD R89, R58, R83 ;  /* 0x000000533a597221 */ /* 0x000fe40000000000 */
[----:B------:R-:W-:Y:S01]  /*36e0*/  @!P3 FMUL R79, R79, 0.5 ;  /* 0x3f0000004f4fb820 */ /* 0x000fe20000400000 */
[----:B------:R2:W-:Y:S01]  /*36f0*/  MUFU.EX2 R74, R26 ;  /* 0x0000001a004a7308 */ /* 0x0005e20000000800 */
[----:B----4-:R-:W-:Y:S01]  /*3700*/  @!P6 FMUL R82, R82, R82 ;  /* 0x000000525252e220 */ /* 0x010fe20000400000 */
[----:B------:R-:W-:Y:S01]  /*3710*/  FSETP.GEU.AND P6, PT, R78, -126, PT ;  /* 0xc2fc00004e00780b */ /* 0x000fe20003fce000 */
[----:B-1----:R-:W-:Y:S01]  /*3720*/  FADD R30, R32, R49 ;  /* 0x00000031201e7221 */ /* 0x002fe20000000000 */
[----:B------:R-:W-:Y:S01]  /*3730*/  FADD R93, R54, R89 ;  /* 0x00000059365d7221 */ /* 0x000fe20000000000 */
[----:B------:R-:W-:-:S02]  /*3740*/  F2FP.F16.F32.PACK_AB R54, R60, R27 ;  /* 0x0000001b3c36723e */ /* 0x000fc400000000ff */
[----:B------:R-:W-:Y:S01]  /*3750*/  @!P1 FMUL R0, R0, 0.5 ;  /* 0x3f00000000009820 */ /* 0x000fe20000400000 */
[----:B------:R-:W1:Y:S01]  /*3760*/  MUFU.EX2 R71, R71 ;  /* 0x0000004700477308 */ /* 0x000e620000000800 */
[----:B--2---:R-:W-:Y:S01]  /*3770*/  FADD R26, R28, R41 ;  /* 0x000000291c1a7221 */ /* 0x004fe20000000000 */
[----:B-----5:R-:W-:Y:S01]  /*3780*/  @!P4 FMUL R90, R90, R90 ;  /* 0x0000005a5a5ac220 */ /* 0x020fe20000400000 */
[----:B------:R-:W-:Y:S01]  /*3790*/  FSETP.GEU.AND P4, PT, R86, -126, PT ;  /* 0xc2fc00005600780b */ /* 0x000fe20003f8e000 */
[----:B------:R-:W-:Y:S01]  /*37a0*/  FADD R38, R3, R30 ;  /* 0x0000001e03267221 */ /* 0x000fe20000000000 */
[----:B------:R-:W-:Y:S01]  /*37b0*/  FADD R73, R26, R65 ;  /* 0x000000411a497221 */ /* 0x000fe20000000000 */
[----:B------:R-:W-:Y:S01]  /*37c0*/  FADD R26, R4, R37 ;  /* 0x00000025041a7221 */ /* 0x000fe20000000000 */
[----:B------:R-:W-:Y:S01]  /*37d0*/  FADD R65, R10, R53 ;  /* 0x000000350a417221 */ /* 0x000fe20000000000 */
[----:B------:R-:W2:Y:S01]  /*37e0*/  MUFU.EX2 R79, R79 ;  /* 0x0000004f004f7308 */ /* 0x000ea20000000800 */
[----:B------:R-:W-:Y:S01]  /*37f0*/  FADD R3, R9, R40 ;  /* 0x0000002809037221 */ /* 0x000fe20000000000 */
[----:B------:R-:W-:Y:S01]  /*3800*/  FADD R30, R13, R44 ;  /* 0x0000002c0d1e7221 */ /* 0x000fe20000000000 */
[----:B------:R-:W-:Y:S01]  /*3810*/  FADD R46, R26, R65 ;  /* 0x000000411a2e7221 */ /* 0x000fe20000000000 */
[----:B------:R-:W-:Y:S01]  /*3820*/  FADD R65, R12, R27 ;  /* 0x0000001b0c417221 */ /* 0x000fe20000000000 */
[----:B------:R-:W-:Y:S01]  /*3830*/  FADD R26, R8, R45 ;  /* 0x0000002d081a7221 */ /* 0x000fe20000000000 */
[----:B------:R-:W-:Y:S01]  /*3840*/  @!P6 FMUL R78, R78, 0.5 ;  /* 0x3f0000004e4ee820 */ /* 0x000fe20000400000 */
[----:B------:R-:W-:Y:S01]  /*3850*/  FADD R42, R3, R34 ;  /* 0x00000022032a7221 */ /* 0x000fe20000000000 */
[----:B------:R-:W-:Y:S01]  /*3860*/  @!P4 FMUL R86, R86, 0.5 ;  /* 0x3f0000005656c820 */ /* 0x000fe20000400000 */
[----:B------:R-:W-:Y:S01]  /*3870*/  FADD R81, R26, R65 ;  /* 0x000000411a517221 */ /* 0x000fe20000000000 */
[----:B------:R-:W-:Y:S01]  /*3880*/  FADD R77, R30, R69 ;  /* 0x000000451e4d7221 */ /* 0x000fe20000000000 */
[----:B------:R-:W3:Y:S01]  /*3890*/  MUFU.EX2 R65, R0 ;  /* 0x0000000000417308 */ /* 0x000ee20000000800 */
[----:B------:R-:W-:Y:S01]  /*38a0*/  FADD R3, R11, R14 ;  /* 0x0000000e0b037221 */ /* 0x000fe20000000000 */
[----:B------:R-:W-:Y:S01]  /*38b0*/  FADD R34, R23, R56 ;  /* 0x0000003817227221 */ /* 0x000fe20000000000 */
[----:B------:R-:W-:Y:S01]  /*38c0*/  FADD R30, R15, R48 ;  /* 0x000000300f1e7221 */ /* 0x000fe20000000000 */
[----:B------:R-:W-:Y:S01]  /*38d0*/  FADD R69, R29, R60 ;  /* 0x0000003c1d457221 */ /* 0x000fe20000000000 */
[----:B------:R-:W-:Y:S01]  /*38e0*/  FADD R26, R31, R88 ;  /* 0x000000581f1a7221 */ /* 0x000fe20000000000 */
[----:B------:R-:W-:Y:S01]  /*38f0*/  FADD R3, R3, R34 ;  /* 0x0000002203037221 */ /* 0x000fe20000000000 */
[----:B------:R-:W-:Y:S01]  /*3900*/  FADD R87, R55, R90 ;  /* 0x0000005a37577221 */ /* 0x000fe20000000000 */
[----:B------:R-:W4:Y:S01]  /*3910*/  MUFU.EX2 R78, R78 ;  /* 0x0000004e004e7308 */ /* 0x000f220000000800 */
[----:B------:R-:W-:Y:S01]  /*3920*/  FADD R30, R30, R69 ;  /* 0x000000451e1e7221 */ /* 0x000fe20000000000 */
[----:B------:R-:W-:Y:S01]  /*3930*/  FADD R69, R47, R82 ;  /* 0x000000522f457221 */ /* 0x000fe20000000000 */
[----:B------:R-:W-:Y:S01]  /*3940*/  FADD R34, R64, R61 ;  /* 0x0000003d40227221 */ /* 0x000fe20000000000 */
[----:B-1----:R-:W-:Y:S01]  /*3950*/  @!P5 FMUL R71, R71, R71 ;  /* 0x000000474747d220 */ /* 0x002fe20000400000 */
[----:B--2---:R-:W-:Y:S01]  /*3960*/  @!P3 FMUL R79, R79, R79 ;  /* 0x0000004f4f4fb220 */ /* 0x004fe20000400000 */
[----:B------:R-:W-:Y:S01]  /*3970*/  FADD R91, R26, R69 ;  /* 0x000000451a5b7221 */ /* 0x000fe20000000000 */
[----:B------:R-:W-:Y:S01]  /*3980*/  FADD R94, R50, R87 ;  /* 0x00000057325e7221 */ /* 0x000fe20000000000 */
[----:B------:R-:W1:Y:S01]  /*3990*/  MUFU.EX2 R86, R86 ;  /* 0x0000005600567308 */ /* 0x000e620000000800 */
[----:B---3--:R-:W-:Y:S01]  /*39a0*/  @!P1 FMUL R65, R65, R65 ;  /* 0x0000004141419220 */ /* 0x008fe20000400000 */
[----:B------:R-:W-:Y:S01]  /*39b0*/  FADD R92, R34, R85 ;  /* 0x00000055225c7221 */ /* 0x000fe20000000000 */
[----:B------:R-:W-:Y:S01]  /*39c0*/  FADD R26, R68, R63 ;  /* 0x0000003f441a7221 */ /* 0x000fe20000000000 */
[----:B------:R-:W-:Y:S01]  /*39d0*/  FADD R85, R84, R79 ;  /* 0x0000004f54557221 */ /* 0x000fe20000000000 */
[----:B------:R-:W-:Y:S01]  /*39e0*/  FADD R50, R76, R71 ;  /* 0x000000474c327221 */ /* 0x000fe20000000000 */
[----:B------:R-:W-:Y:S01]  /*39f0*/  FADD R89, R62, R65 ;  /* 0x000000413e597221 */ /* 0x000fe20000000000 */
[----:B------:R-:W-:Y:S01]  /*3a00*/  @!P2 FMUL R74, R74, R74 ;  /* 0x0000004a4a4aa220 */ /* 0x000fe20000400000 */
[----:B------:R-:W-:Y:S01]  /*3a10*/  FADD R26, R26, R85 ;  /* 0x000000551a1a7221 */ /* 0x000fe20000000000 */
[----:B----4-:R-:W-:Y:S01]  /*3a20*/  @!P6 FMUL R78, R78, R78 ;  /* 0x0000004e4e4ee220 */ /* 0x010fe20000400000 */
[----:B------:R-:W-:Y:S01]  /*3a30*/  FADD R89, R50, R89 ;  /* 0x0000005932597221 */ /* 0x000fe20000000000 */
[----:B------:R-:W-:Y:S01]  /*3a40*/  FADD R0, R35, R66 ;  /* 0x0000004223007221 */ /* 0x000fe20000000000 */
[----:B------:R-:W-:Y:S01]  /*3a50*/  FADD R34, R43, R74 ;  /* 0x0000004a2b227221 */ /* 0x000fe20000000000 */
[----:B------:R-:W-:Y:S01]  /*3a60*/  FADD R69, R51, R78 ;  /* 0x0000004e33457221 */ /* 0x000fe20000000000 */
[----:B------:R-:W-:Y:S01]  /*3a70*/  FADD R89, R26, R89 ;  /* 0x000000591a597221 */ /* 0x000fe20000000000 */
[----:B------:R-:W-:Y:S01]  /*3a80*/  MOV R26, UR29 ;  /* 0x0000001d001a7c02 */ /* 0x000fe20008000f00 */
[----:B------:R-:W-:Y:S01]  /*3a90*/  FADD R38, R38, R73 ;  /* 0x0000004926267221 */ /* 0x000fe20000000000 */
[----:B-1----:R-:W-:Y:S01]  /*3aa0*/  @!P4 FMUL R86, R86, R86 ;  /* 0x000000565656c220 */ /* 0x002fe20000400000 */
[----:B------:R-:W-:Y:S01]  /*3ab0*/  FADD R0, R0, R69 ;  /* 0x0000004500007221 */ /* 0x000fe20000000000 */
[----:B------:R1:W-:Y:S01]  /*3ac0*/  SYNCS.ARRIVE.TRANS64.A1T0 RZ, [R26+UR30], RZ ;  /* 0x000000ff1aff79a7 */ /* 0x0003e2000810001e */
[----:B------:R-:W-:Y:S01]  /*3ad0*/  UIADD3 UR30, UR53, 0x1, URZ ;  /* 0x00000001351e7890 */ /* 0x000fe2000fffe03f */
[----:B------:R-:W-:Y:S01]  /*3ae0*/  FADD R87, R59, R86 ;  /* 0x000000563b577221 */ /* 0x000fe20000000000 */
[----:B------:R-:W-:Y:S01]  /*3af0*/  FADD R42, R42, R77 ;  /* 0x0000004d2a2a7221 */ /* 0x000fe20000000000 */
[----:B------:R-:W-:Y:S01]  /*3b00*/  FADD R81, R46, R81 ;  /* 0x000000512e517221 */ /* 0x000fe20000000000 */
[----:B------:R-:W-:Y:S01]  /*3b10*/  UISETP.NE.AND UP0, UPT, UR30, 0x5, UPT ;  /* 0x000000051e00788c */ /* 0x000fe2000bf05270 */
[----:B------:R-:W-:Y:S01]  /*3b20*/  FADD R87, R34, R87 ;  /* 0x0000005722577221 */ /* 0x000fe20000000000 */
[----:B------:R-:W-:Y:S01]  /*3b30*/  FADD R3, R3, R30 ;  /* 0x0000001e03037221 */ /* 0x000fe20000000000 */
[----:B------:R-:W-:Y:S01]  /*3b40*/  FADD R91, R91, R94 ;  /* 0x0000005e5b5b7221 */ /* 0x000fe20000000000 */
[----:B------:R-:W-:Y:S01]  /*3b50*/  USEL UR6, URZ, 0x1, UP0 ;  /* 0x000000013f067887 */ /* 0x000fe20008000000 */
[----:B------:R-:W-:Y:S01]  /*3b60*/  FADD R92, R92, R93 ;  /* 0x0000005d5c5c7221 */ /* 0x000fe20000000000 */
[----:B------:R-:W-:Y:S01]  /*3b70*/  FADD R0, R0, R87 ;  /* 0x0000005700007221 */ /* 0x000fe20000000000 */
[----:B------:R-:W-:Y:S01]  /*3b80*/  FADD R38, R38, R81 ;  /* 0x0000005126267221 */ /* 0x000fe20000000000 */
[----:B------:R-:W-:Y:S01]  /*3b90*/  FADD R3, R42, R3 ;  /* 0x000000032a037221 */ /* 0x000fe20000000000 */
[----:B------:R-:W-:Y:S01]  /*3ba0*/  FADD R89, R92, R89 ;  /* 0x000000595c597221 */ /* 0x000fe20000000000 */
[----:B------:R-:W-:Y:S01]  /*3bb0*/  FADD R0, R91, R0 ;  /* 0x000000005b007221 */ /* 0x000fe20000000000 */
[----:B------:R-:W-:Y:S01]  /*3bc0*/  USEL UR30, UR30, URZ, UP0 ;  /* 0x0000003f1e1e7287 */ /* 0x000fe20008000000 */
[----:B------:R-:W-:Y:S01]  /*3bd0*/  FADD R3, R38, R3 ;  /* 0x0000000326037221 */ /* 0x000fe20000000000 */
[----:B------:R-:W-:Y:S01]  /*3be0*/  LOP3.LUT R18, R18, UR6, RZ, 0x3c, !PT ;  /* 0x0000000612127c12 */ /* 0x000fe2000f8e3cff */
[----:B------:R-:W-:Y:S01]  /*3bf0*/  FADD R0, R0, R89 ;  /* 0x0000005900007221 */ /* 0x000fe20000000000 */
[----:B------:R-:W-:-:S02]  /*3c00*/  F2FP.F16.F32.PACK_AB R38, R29, R12 ;  /* 0x0000000c1d26723e */ /* 0x000fc400000000ff */
[----:B------:R-:W-:Y:S02]  /*3c10*/  F2FP.F16.F32.PACK_AB R40, R40, R33 ;  /* 0x000000212828723e */ /* 0x000fe400000000ff */
[----:B------:R-:W-:Y:S02]  /*3c20*/  F2FP.F16.F32.PACK_AB R46, R48, R45 ;  /* 0x0000002d302e723e */ /* 0x000fe400000000ff */
[----:B------:R-:W-:Y:S02]  /*3c30*/  F2FP.F16.F32.PACK_AB R27, R68, R35 ;  /* 0x00000023441b723e */ /* 0x000fe400000000ff */
[----:B------:R-:W-:Y:S02]  /*3c40*/  F2FP.F16.F32.PACK_AB R42, R14, R37 ;  /* 0x000000250e2a723e */ /* 0x000fe400000000ff */
[----:B------:R-:W-:Y:S02]  /*3c50*/  F2FP.F16.F32.PACK_AB R44, R44, R41 ;  /* 0x000000292c2c723e */ /* 0x000fe400000000ff */
[----:B------:R-:W-:-:S02]  /*3c60*/  F2FP.F16.F32.PACK_AB R48, R52, R49 ;  /* 0x000000313430723e */ /* 0x000fc400000000ff */
[----:B------:R-:W-:Y:S02]  /*3c70*/  F2FP.F16.F32.PACK_AB R50, R56, R53 ;  /* 0x000000353832723e */ /* 0x000fe400000000ff */
[----:B------:R-:W-:Y:S02]  /*3c80*/  F2FP.F16.F32.PACK_AB R29, R72, R39 ;  /* 0x00000027481d723e */ /* 0x000fe400000000ff */
[----:B------:R-:W-:Y:S02]  /*3c90*/  F2FP.F16.F32.PACK_AB R31, R76, R43 ;  /* 0x0000002b4c1f723e */ /* 0x000fe400000000ff */
[----:B------:R-:W-:Y:S02]  /*3ca0*/  F2FP.F16.F32.PACK_AB R33, R80, R47 ;  /* 0x0000002f5021723e */ /* 0x000fe400000000ff */
[----:B------:R-:W-:Y:S02]  /*3cb0*/  F2FP.F16.F32.PACK_AB R35, R84, R51 ;  /* 0x000000335423723e */ /* 0x000fe400000000ff */
[----:B-1----:R-:W-:-:S02]  /*3cc0*/  F2FP.F16.F32.PACK_AB R26, R11, R4 ;  /* 0x000000040b1a723e */ /* 0x002fc400000000ff */
        /* <DEDUP_REMOVED lines=13> */
[----:B------:R-:W-:Y:S01]  /*3da0*/  F2FP.F16.F32.PACK_AB R53, R83, R90 ;  /* 0x0000005a5335723e */ /* 0x000fe200000000ff */
[----:B------:R-:W-:Y:S06]  /*3db0*/  @!P0 BRA `(.L_x_21) ;  /* 0x0000000000048947 */ /* 0x000fec0003800000 */
[----:B------:R-:W-:Y:S01]  /*3dc0*/  BPT.TRAP 0x1 ;  /* 0x000000040000795c */ /* 0x000fe20000300000 */
.L_x_21:
[----:B------:R-:W-:Y:S01]  /*3dd0*/  ULEA UR6, UR30, UR38, 0x3 ;  /* 0x000000261e067291 */ /* 0x000fe2000f8e183f */
[----:B------:R-:W-:Y:S01]  /*3de0*/  SHF.L.U32 R4, R18, 0x1f, RZ ;  /* 0x0000001f12047819 */ /* 0x000fe200000006ff */
[----:B------:R-:W-:-:S07]  /*3df0*/  ULOP3.LUT UR29, UR48, 0x2000000, URZ, 0xfc, !UPT ;  /* 0x02000000301d7892 */ /* 0x000fce000f8efc3f */
[----:B------:R-:W1:Y:S02]  /*3e00*/  SYNCS.PHASECHK.TRANS64.TRYWAIT P1, [UR6+0x28400], R4 ;  /* 0x02840004ff0075a7 */ /* 0x000e640008020146 */
[----:B-1----:R-:W-:Y:S05]  /*3e10*/  @!P1 BRA `(.L_x_22) ;  /* 0x0000009800509947 */ /* 0x002fea0003800000 */
.L_x_126:
[----:B------:R-:W-:Y:S01]  /*3e20*/  UIMAD UR10, UR30, 0x600, UR29 ;  /* 0x000006001e0a78a4 */ /* 0x000fe2000f8e021d */
[----:B------:R-:W-:Y:S01]  /*3e30*/  WARPGROUP.ARRIVE ;  /* 0x00000000000079c5 */ /* 0x000fe20000000000 */
[----:B------:R-:W-:Y:S01]  /*3e40*/  UMOV UR7, 0x80000020 ;  /* 0x8000002000077882 */ /* 0x000fe20000000000 */
[----:B------:R-:W-:-:S04]  /*3e50*/  F2FP.F16.F32.PACK_AB R55, R65, R86 ;  /* 0x000000564137723e */ /* 0x000fc800000000ff */
[----:B------:R-:W-:Y:S02]  /*3e60*/  UMOV UR6, UR10 ;  /* 0x0000000a00067c82 */ /* 0x000fe40008000000 */
[----:B------:R-:W-:Y:S01]  /*3e70*/  HGMMA.64x96x16.F32 R88, R24, gdesc[UR4].tnspB, RZ, !UPT, gsb0 ;  /* 0x4160000418587df0 */ /* 0x000fe2000c0008ff */
[----:B------:R-:W-:Y:S01]  /*3e80*/  UIADD3 UR6, UR10, 0x40, URZ ;  /* 0x000000400a067890 */ /* 0x000fe2000fffe03f */
[----:B------:R-:W-:Y:S01]  /*3e90*/  UMOV UR7, 0x80000020 ;  /* 0x8000002000077882 */ /* 0x000fe20000000000 */
[----:B------:R-:W-:Y:S02]  /*3ea0*/  WARPGROUP.DEPBAR.LE gsb0, 0x0 ;  /* 0x00008000000079c5 */ /* 0x000fe40000010000 */
[----:B------:R-:W-:-:S06]  /*3eb0*/  WARPGROUP.ARRIVE ;  /* 0x00000000000079c5 */ /* 0x000fcc0000000000 */
[----:B------:R-:W-:Y:S01]  /*3ec0*/  HGMMA.64x96x16.F32 R88, R28, gdesc[UR4].tnspB, R88, gsb0 ;  /* 0x416000041c587df0 */ /* 0x000fe20008000858 */
        /* <DEDUP_REMOVED lines=29> */
[----:B------:R-:W-:Y:S03]  /*40a0*/  HGMMA.64x96x16.F32 R88, R52, gdesc[UR4].tnspB, R88, gsb0 ;  /* 0x4160000434587df0 */ /* 0x000fe60008000858 */
[----:B------:R-:W-:Y:S02]  /*40b0*/  WARPGROUP.DEPBAR.LE gsb0, 0x0 ;  /* 0x00008000000079c5 */ /* 0x000fe40000010000 */
[----:B------:R-:W-:Y:S05]  /*40c0*/  @!P0 BRA `(.L_x_23) ;  /* 0x0000000000048947 */ /* 0x000fea0003800000 */
[----:B------:R-:W-:Y:S01]  /*40d0*/  BPT.TRAP 0x1 ;  /* 0x000000040000795c */ /* 0x000fe20000300000 */
.L_x_23:
[----:B------:R-:W-:Y:S02]  /*40e0*/  UISETP.GT.U32.AND UP0, UPT, UR51, 0x1, UPT ;  /* 0x000000013300788c */ /* 0x000fe4000bf04070 */
[----:B------:R-:W-:-:S04]  /*40f0*/  UIADD3 UR31, UR31, 0x28428, URZ ;  /* 0x000284281f1f7890 */ /* 0x000fc8000fffe03f */
[----:B------:R-:W-:Y:S01]  /*4100*/  PLOP3.LUT P1, PT, PT, PT, UP0, 0x80, 0x0 ;  /* 0x000000000000781c */ /* 0x000fe20003f2f008 */
[----:B------:R-:W-:-:S09]  /*4110*/  UPRMT UR31, URZ, 0x654, UR31 ;  /* 0x000006543f1f7896 */ /* 0x000fd2000800001f */
[----:B------:R-:W-:Y:S03]  /*4120*/  SYNCS.ARRIVE.TRANS64.RED.A1T0 RZ, [UR31], RZ ;  /* 0x000000ffffff79a7 */ /* 0x000fe6000810041f */
[----:B------:R-:W-:Y:S05]  /*4130*/  @P1 BRA `(.L_x_24) ;  /* 0x0000000000041947 */ /* 0x000fea0003800000 */
[----:B------:R-:W-:Y:S01]  /*4140*/  BPT.TRAP 0x1 ;  /* 0x000000040000795c */ /* 0x000fe20000300000 */
.L_x_24:
[----:B------:R-:W-:Y:S01]  /*4150*/  UIADD3 UR53, UR30, 0x1, URZ ;  /* 0x000000011e357890 */ /* 0x000fe2000fffe03f */
[C---:B------:R-:W-:Y:S01]  /*4160*/  ISETP.GE.AND P2, PT, R7.reuse, 0x101, PT ;  /* 0x000001010700780c */ /* 0x040fe20003f46270 */
[----:B-1----:R-:W-:Y:S01]  /*4170*/  VIADD R4, R7, 0x7f ;  /* 0x0000007f07047836 */ /* 0x002fe20000000000 */
[----:B------:R-:W-:Y:S01]  /*4180*/  IADD3 R8, R22, 0x80, RZ ;  /* 0x0000008016087810 */ /* 0x000fe20007ffe0ff */
[----:B------:R-:W-:-:S03]  /*4190*/  UISETP.NE.AND UP0, UPT, UR53, 0x5, UPT ;  /* 0x000000053500788c */ /* 0x000fc6000bf05270 */
[----:B------:R-:W-:Y:S01]  /*41a0*/  SHF.R.S32.HI R7, RZ, 0x1f, R4 ;  /* 0x0000001fff077819 */ /* 0x000fe20000011404 */
[----:B------:R-:W-:Y:S02]  /*41b0*/  USEL UR6, URZ, 0x1, UP0 ;  /* 0x000000013f067887 */ /* 0x000fe40008000000 */
[----:B------:R-:W-:Y:S01]  /*41c0*/  USEL UR53, UR53, URZ, UP0 ;  /* 0x0000003f35357287 */ /* 0x000fe20008000000 */
[----:B------:R-:W-:Y:S01]  /*41d0*/  LEA.HI R7, R7, R4, RZ, 0x7 ;  /* 0x0000000407077211 */ /* 0x000fe200078f38ff */
[----:B------:R-:W-:Y:S02]  /*41e0*/  IMAD.MOV.U32 R4, RZ, RZ, R8 ;  /* 0x000000ffff047224 */ /* 0x000fe400078e0008 */
[----:B------:R-:W-:Y:S02]  /*41f0*/  LOP3.LUT R18, R18, UR6, RZ, 0x3c, !PT ;  /* 0x0000000612127c12 */ /* 0x000fe4000f8e3cff */
[----:B------:R-:W-:Y:S01]  /*4200*/  LEA.HI.SX32 R7, R7, 0xffffffff, 0x19 ;  /* 0xffffffff07077811 */ /* 0x000fe200078fcaff */
[----:B------:R-:W-:Y:S06]  /*4210*/  @!P2 BRA `(.L_x_25) ;  /* 0x0000002800aca947 */ /* 0x000fec0003800000 */
[----:B------:R-:W-:Y:S01]  /*4220*/  MOV R4, R8 ;  /* 0x0000000800047202 */ /* 0x000fe20000000f00 */
[----:B------:R-:W-:Y:S01]  /*4230*/  IMAD.MOV.U32 R9, RZ, RZ, R5 ;  /* 0x000000ffff097224 */ /* 0x000fe200078e0005 */
[----:B------:R-:W-:Y:S01]  /*4240*/  MOV R11, R6 ;  /* 0x00000006000b7202 */ /* 0x000fe20000000f00 */
[----:B------:R-:W-:-:S06]  /*4250*/  ULDC UR31, c[0x0][0x604] ;  /* 0x00018100001f7ab9 */ /* 0x000fcc0000000800 */
.L_x_36:
[----:B------:R-:W-:Y:S05]  /*4260*/  @!P0 BRA `(.L_x_26) ;  /* 0x0000000000048947 */ /* 0x000fea0003800000 */
[----:B------:R-:W-:Y:S01]  /*4270*/  BPT.TRAP 0x1 ;  /* 0x000000040000795c */ /* 0x000fe20000300000 */
.L_x_26:
[----:B------:R-:W-:Y:S01]  /*4280*/  ULEA UR6, UR53, UR38, 0x3 ;  /* 0x0000002635067291 */ /* 0x000fe2000f8e183f */
[----:B------:R-:W-:-:S08]  /*4290*/  SHF.L.U32 R5, R18, 0x1f, RZ ;  /* 0x0000001f12057819 */ /* 0x000fd000000006ff */
[----:B------:R-:W1:Y:S02]  /*42a0*/  SYNCS.PHASECHK.TRANS64.TRYWAIT P2, [UR6+0x28400], R5 ;  /* 0x02840005ff0075a7 */ /* 0x000e640008040146 */
[----:B-1----:R-:W-:Y:S05]  /*42b0*/  @!P2 BRA `(.L_x_27) ;  /* 0x000000940040a947 */ /* 0x002fea0003800000 */
.L_x_127:
[----:B------:R-:W-:Y:S01]  /*42c0*/  UIMAD UR26, UR53, 0x600, UR45 ;  /* 0x00000600351a78a4 */ /* 0x000fe2000f8e022d */
[----:B------:R-:W-:Y:S01]  /*42d0*/  WARPGROUP.ARRIVE ;  /* 0x00000000000079c5 */ /* 0x000fe20000000000 */
[----:B------:R-:W-:Y:S01]  /*42e0*/  UMOV UR27, 0x80000020 ;  /* 0x80000020001b7882 */ /* 0x000fe20000000000 */
[----:B------:R-:W-:Y:S01]  /*42f0*/  UMOV UR7, 0x80000020 ;  /* 0x8000002000077882 */ /* 0x000fe20000000000 */
[----:B------:R-:W-:Y:S02]  /*4300*/  UIADD3 UR6, UR26, 0x2, URZ ;  /* 0x000000021a067890 */ /* 0x000fe4000fffe03f */
[----:B------:R-:W-:Y:S01]  /*4310*/  UIADD3 UR10, UR26, 0x200, URZ ;  /* 0x000002001a0a7890 */ /* 0x000fe2000fffe03f */
[----:B------:R-:W-:Y:S02]  /*4320*/  UMOV UR11, 0x80000020 ;  /* 0x80000020000b7882 */ /* 0x000fe40000000000 */
[----:B------:R-:W-:Y:S01]  /*4330*/  HGMMA.64x128x16.F32 R24, gdesc[UR24], RZ, !UPT, gsb0 ;  /* 0x01e00000181879f0 */ /* 0x000fe2000c0008ff */
[----:B------:R-:W-:Y:S01]  /*4340*/  UIADD3 UR14, UR26, 0x202, URZ ;  /* 0x000002021a0e7890 */ /* 0x000fe2000fffe03f */
[----:B------:R-:W-:Y:S01]  /*4350*/  UMOV UR15, 0x80000020 ;  /* 0x80000020000f7882 */ /* 0x000fe20000000000 */
[----:B------:R-:W-:Y:S01]  /*4360*/  UIADD3 UR18, UR26, 0x400, URZ ;  /* 0x000004001a127890 */ /* 0x000fe2000fffe03f */
[----:B------:R-:W-:Y:S01]  /*4370*/  UMOV UR19, 0x80000020 ;  /* 0x8000002000137882 */ /* 0x000fe20000000000 */
[----:B------:R-:W-:Y:S01]  /*4380*/  UIADD3 UR22, UR26, 0x402, URZ ;  /* 0x000004021a167890 */ /* 0x000fe2000fffe03f */
[----:B------:R-:W-:Y:S01]  /*4390*/  UMOV UR23, 0x80000020 ;  /* 0x8000002000177882 */ /* 0x000fe20000000000 */
[----:B------:R-:W-:-:S02]  /*43a0*/  WARPGROUP.DEPBAR.LE gsb0, 0x0 ;  /* 0x00008000000079c5 */ /* 0x000fc40000010000 */
[----:B------:R-:W-:-:S06]  /*43b0*/  WARPGROUP.ARRIVE ;  /* 0x00000000000079c5 */ /* 0x000fcc0000000000 */
[----:B------:R-:W-:Y:S03]  /*43c0*/  HGMMA.64x128x16.F32 R24, gdesc[UR4], R24, gsb0 ;  /* 0x01e00000041879f0 */ /* 0x000fe60008000818 */
[----:B------:R-:W-:Y:S02]  /*43d0*/  WARPGROUP.DEPBAR.LE gsb0, 0x0 ;  /* 0x00008000000079c5 */ /* 0x000fe40000010000 */
[----:B------:R-:W-:-:S07]  /*43e0*/  WARPGROUP.ARRIVE ;  /* 0x00000000000079c5 */ /* 0x000fce0000000000 */
[----:B------:R-:W-:Y:S01]  /*43f0*/  HGMMA.64x128x16.F32 R24, gdesc[UR8], R24, gsb0 ;  /* 0x01e00000081879f0 */ /* 0x000fe20008000818 */
[----:B------:R-:W-:-:S04]  /*4400*/  UIADD3 UR10, UR53, 0x1, URZ ;  /* 0x00000001350a7890 */ /* 0x000fc8000fffe03f */
[----:B------:R-:W-:-:S04]  /*4410*/  UISETP.NE.AND UP0, UPT, UR10, 0x5, UPT ;  /* 0x000000050a00788c */ /* 0x000fc8000bf05270 */
[----:B------:R-:W-:Y:S02]  /*4420*/  USEL UR6, URZ, 0x1, UP0 ;  /* 0x000000013f067887 */ /* 0x000fe40008000000 */
[----:B------:R-:W-:-:S04]  /*4430*/  USEL UR10, UR10, URZ, UP0 ;  /* 0x0000003f0a0a7287 */ /* 0x000fc80008000000 */
[----:B------:R-:W-:Y:S01]  /*4440*/  LOP3.LUT R18, R18, UR6, RZ, 0x3c, !PT ;  /* 0x0000000612127c12 */ /* 0x000fe2000f8e3cff */
[----:B------:R-:W-:Y:S02]  /*4450*/  WARPGROUP.DEPBAR.LE gsb0, 0x0 ;  /* 0x00008000000079c5 */ /* 0x000fe40000010000 */
[----:B------:R-:W-:-:S06]  /*4460*/  WARPGROUP.ARRIVE ;  /* 0x00000000000079c5 */ /* 0x000fcc0000000000 */
        /* <DEDUP_REMOVED lines=8> */
[----:B------:R-:W-:Y:S05]  /*44f0*/  @!P0 BRA `(.L_x_28) ;  /* 0x0000000000048947 */ /* 0x000fea0003800000 */
[----:B------:R-:W-:Y:S01]  /*4500*/  BPT.TRAP 0x1 ;  /* 0x000000040000795c */ /* 0x000fe20000300000 */
.L_x_28:
[----:B-1----:R-:W-:Y:S01]  /*4510*/  FMNMX R6, R24, R9, !PT ;  /* 0x0000000918067209 */ /* 0x002fe20007800000 */
[----:B------:R-:W-:Y:S01]  /*4520*/  ULEA UR6, UR10, UR38, 0x3 ;  /* 0x000000260a067291 */ /* 0x000fe2000f8e183f */
[----:B------:R-:W-:Y:S02]  /*4530*/  FMNMX R10, R26, R11, !PT ;  /* 0x0000000b1a0a7209 */ /* 0x000fe40007800000 */
[----:B------:R-:W-:Y:S02]  /*4540*/  FMNMX R5, R25, R6, !PT ;  /* 0x0000000619057209 */ /* 0x000fe40007800000 */
[----:B------:R-:W-:Y:S02]  /*4550*/  FMNMX R13, R27, R10, !PT ;  /* 0x0000000a1b0d7209 */ /* 0x000fe40007800000 */
[----:B------:R-:W-:Y:S02]  /*4560*/  FMNMX R6, R28, R5, !PT ;  /* 0x000000051c067209 */ /* 0x000fe40007800000 */
[----:B------:R-:W-:-:S02]  /*4570*/  FMNMX R10, R30, R13, !PT ;  /* 0x0000000d1e0a7209 */ /* 0x000fc40007800000 */
[----:B------:R-:W-:Y:S02]  /*4580*/  FMNMX R5, R29, R6, !PT ;  /* 0x000000061d057209 */ /* 0x000fe40007800000 */
[----:B------:R-:W-:Y:S02]  /*4590*/  FMNMX R15, R31, R10, !PT ;  /* 0x0000000a1f0f7209 */ /* 0x000fe40007800000 */
[----:B------:R-:W-:-:S04]  /*45a0*/  FMNMX R6, R32, R5, !PT ;  /* 0x0000000520067209 */ /* 0x000fc80007800000 */
        /* <DEDUP_REMOVED lines=26> */
[----:B------:R-:W-:-:S05]  /*4750*/  FMNMX R6, R85, R6, !PT ;  /* 0x0000000655067209 */ /* 0x000fca0007800000 */
[----:B------:R-:W1:Y:S02]  /*4760*/  SHFL.BFLY PT, R5, R6, 0x1, 0x1f ;  /* 0x0c201f0006057f89 */ /* 0x000e6400000e0000 */
[----:B-1----:R-:W-:Y:S02]  /*4770*/  FMNMX R8, R6, R5, !PT ;  /* 0x0000000506087209 */ /* 0x002fe40007800000 */
[----:B------:R-:W-:-:S03]  /*4780*/  FMNMX R6, R34, R15, !PT ;  /* 0x0000000f22067209 */ /* 0x000fc60007800000 */
[----:B------:R-:W1:Y:S01]  /*4790*/  SHFL.BFLY PT, R5, R8, 0x2, 0x1f ;  /* 0x0c401f0008057f89 */ /* 0x000e6200000e0000 */
[----:B------:R-:W-:-:S04]  /*47a0*/  FMNMX R21, R35, R6, !PT ;  /* 0x0000000623157209 */ /* 0x000fc80007800000 */
[----:B------:R-:W-:-:S04]  /*47b0*/  FMNMX R6, R38, R21, !PT ;  /* 0x0000001526067209 */ /* 0x000fc80007800000 */
[----:B------:R-:W-:-:S04]  /*47c0*/  FMNMX R21, R39, R6, !PT ;  /* 0x0000000627157209 */ /* 0x000fc80007800000 */
[----:B------:R-:W-:-:S04]  /*47d0*/  FMNMX R6, R42, R21, !PT ;  /* 0x000000152a067209 */ /* 0x000fc80007800000 */
[----:B------:R-:W-:-:S04]  /*47e0*/  FMNMX R23, R43, R6, !PT ;  /* 0x000000062b177209 */ /* 0x000fc80007800000 */
[----:B------:R-:W-:Y:S02]  /*47f0*/  FMNMX R6, R46, R23, !PT ;  /* 0x000000172e067209 */ /* 0x000fe40007800000 */
[----:B-1----:R-:W-:-:S04]  /*4800*/  FMNMX R5, R8, R5, !PT ;  /* 0x0000000508057209 */ /* 0x002fc80007800000 */
[----:B------:R-:W-:-:S04]  /*4810*/  FSETP.NEU.AND P2, PT, R5, -INF , PT ;  /* 0xff8000000500780b */ /* 0x000fc80003f4d000 */
[----:B------:R-:W-:-:S05]  /*4820*/  FSEL R12, R5, RZ, P2 ;  /* 0x000000ff050c7208 */ /* 0x000fca0001000000 */
[C---:B------:R-:W-:Y:S01]  /*4830*/  FMUL R136, R12.reuse, UR31 ;  /* 0x0000001f0c887c20 */ /* 0x040fe20008400000 */
[----:B------:R-:W-:-:S03]  /*4840*/  FADD R12, -R12, R9 ;  /* 0x000000090c0c7221 */ /* 0x000fc60000000100 */
[--C-:B------:R-:W-:Y:S01]  /*4850*/  FFMA R24, R24, UR31, -R136.reuse ;  /* 0x0000001f18187c23 */ /* 0x100fe20008000888 */
[--C-:B------:R-:W-:Y:S01]  /*4860*/  FFMA R13, R25, UR31, -R136.reuse ;  /* 0x0000001f190d7c23 */ /* 0x100fe20008000888 */
[--C-:B------:R-:W-:Y:S01]  /*4870*/  FFMA R8, R28, UR31, -R136.reuse ;  /* 0x0000001f1c087c23 */ /* 0x100fe20008000888 */
[--C-:B------:R-:W-:Y:S01]  /*4880*/  FFMA R21, R33, UR31, -R136.reuse ;  /* 0x0000001f21157c23 */ /* 0x100fe20008000888 */
[--C-:B------:R-:W-:Y:S01]  /*4890*/  FFMA R15, R29, UR31, -R136.reuse ;  /* 0x0000001f1d0f7c23 */ /* 0x100fe20008000888 */
[----:B------:R-:W-:Y:S01]  /*48a0*/  FSETP.GEU.AND P6, PT, R24, -126, PT ;  /* 0xc2fc00001800780b */ /* 0x000fe20003fce000 */
        /* <DEDUP_REMOVED lines=9> */
[--C-:B------:R-:W-:Y:S01]  /*4940*/  FFMA R33, R41, UR31, -R136.reuse ;  /* 0x0000001f29217c23 */ /* 0x100fe20008000888 */
[--C-:B------:R-:W-:Y:S01]  /*4950*/  FFMA R37, R45, UR31, -R136.reuse ;  /* 0x0000001f2d257c23 */ /* 0x100fe20008000888 */
[----:B------:R-:W-:Y:S01]  /*4960*/  FMNMX R25, R47, R6, !PT ;  /* 0x000000062f197209 */ /* 0x000fe20007800000 */
[----:B------:R-:W-:Y:S01]  /*4970*/  @!P6 FMUL R24, R24, 0.5 ;  /* 0x3f0000001818e820 */ /* 0x000fe20000400000 */
[--C-:B------:R-:W-:Y:S01]  /*4980*/  FFMA R36, R48, UR31, -R136.reuse ;  /* 0x0000001f30247c23 */ /* 0x100fe20008000888 */
[----:B------:R-:W-:Y:S01]  /*4990*/  @!P3 FMUL R13, R13, 0.5 ;  /* 0x3f0000000d0db820 */ /* 0x000fe20000400000 */
[----:B------:R-:W-:Y:S01]  /*49a0*/  FMNMX R6, R50, R25, !PT ;  /* 0x0000001932067209 */ /* 0x000fe20007800000 */
[----:B------:R-:W-:Y:S01]  /*49b0*/  @!P4 FMUL R8, R8, 0.5 ;  /* 0x3f0000000808c820 */ /* 0x000fe20000400000 */
[--C-:B------:R-:W-:Y:S01]  /*49c0*/  FFMA R45, R53, UR31, -R136.reuse ;  /* 0x0000001f352d7c23 */ /* 0x100fe20008000888 */
[----:B------:R-:W1:Y:S01]  /*49d0*/  MUFU.EX2 R24, R24 ;  /* 0x0000001800187308 */ /* 0x000e620000000800 */
[----:B------:R-:W-:Y:S01]  /*49e0*/  @!P5 FMUL R15, R15, 0.5 ;  /* 0x3f0000000f0fd820 */ /* 0x000fe20000400000 */
[----:B------:R-:W-:Y:S01]  /*49f0*/  @!P2 FMUL R28, R28, 0.5 ;  /* 0x3f0000001c1ca820 */ /* 0x000fe20000400000 */
[----:B------:R-:W-:Y:S01]  /*4a00*/  FMNMX R25, R51, R6, !PT ;  /* 0x0000000633197209 */ /* 0x000fe20007800000 */
[--C-:B------:R-:W-:Y:S01]  /*4a10*/  FFMA R41, R49, UR31, -R136.reuse ;  /* 0x0000001f31297c23 */ /* 0x100fe20008000888 */
[--C-:B------:R-:W-:Y:S01]  /*4a20*/  FFMA R20, R52, UR31, -R136.reuse ;  /* 0x0000001f34147c23 */ /* 0x100fe20008000888 */
[--C-:B------:R-:W-:Y:S01]  /*4a30*/  FFMA R49, R56, UR31, -R136.reuse ;  /* 0x0000001f38317c23 */ /* 0x100fe20008000888 */
[----:B------:R-:W-:Y:S01]  /*4a40*/  FMNMX R6, R54, R25, !PT ;  /* 0x0000001936067209 */ /* 0x000fe20007800000 */
[----:B------:R-:W2:Y:S01]  /*4a50*/  MUFU.EX2 R13, R13 ;  /* 0x0000000d000d7308 */ /* 0x000ea20000000800 */
[--C-:B------:R-:W-:Y:S01]  /*4a60*/  FFMA R40, R57, UR31, -R136.reuse ;  /* 0x0000001f39287c23 */ /* 0x100fe20008000888 */
[--C-:B------:R-:W-:Y:S01]  /*4a70*/  FFMA R57, R64, UR31, -R136.reuse ;  /* 0x0000001f40397c23 */ /* 0x100fe20008000888 */
[----:B------:R-:W-:Y:S01]  /*4a80*/  FMNMX R25, R55, R6, !PT ;  /* 0x0000000637197209 */ /* 0x000fe20007800000 */
[--C-:B------:R-:W-:Y:S01]  /*4a90*/  FFMA R53, R60, UR31, -R136.reuse ;  /* 0x0000001f3c357c23 */ /* 0x100fe20008000888 */
[--C-:B------:R-:W-:Y:S01]  /*4aa0*/  FFMA R44, R61, UR31, -R136.reuse ;  /* 0x0000001f3d2c7c23 */ /* 0x100fe20008000888 */
[--C-:B------:R-:W-:Y:S01]  /*4ab0*/  FFMA R48, R65, UR31, -R136.reuse ;  /* 0x0000001f41307c23 */ /* 0x100fe20008000888 */
        /* <DEDUP_REMOVED lines=9> */
[----:B------:R-:W1:Y:S01]  /*4b50*/  MUFU.EX2 R15, R15 ;  /* 0x0000000f000f7308 */ /* 0x000e620000000800 */
[----:B--2---:R-:W-:Y:S01]  /*4b60*/  @!P3 FMUL R13, R13, R13 ;  /* 0x0000000d0d0db220 */ /* 0x004fe20000400000 */
[----:B------:R-:W-:Y:S01]  /*4b70*/  FSETP.GEU.AND P3, PT, R10, -126, PT ;  /* 0xc2fc00000a00780b */ /* 0x000fe20003f6e000 */
[--C-:B------:R-:W-:Y:S01]  /*4b80*/  FFMA R69, R76, UR31, -R136.reuse ;  /* 0x0000001f4c457c23 */ /* 0x100fe20008000888 */
[----:B------:R-:W-:Y:S01]  /*4b90*/  FMNMX R6, R62, R25, !PT ;  /* 0x000000193e067209 */ /* 0x000fe20007800000 */
[--C-:B------:R-:W-:Y:S01]  /*4ba0*/  FFMA R60, R77, UR31, -R136.reuse ;  /* 0x0000001f4d3c7c23 */ /* 0x100fe20008000888 */
[--C-:B------:R-:W-:Y:S01]  /*4bb0*/  FFMA R64, R81, UR31, -R136.reuse ;  /* 0x0000001f51407c23 */ /* 0x100fe20008000888 */
[----:B------:R-:W-:Y:S01]  /*4bc0*/  @!P6 FMUL R21, R21, 0.5 ;  /* 0x3f0000001515e820 */ /* 0x000fe20000400000 */
[----:B------:R-:W2:Y:S01]  /*4bd0*/  MUFU.EX2 R28, R28 ;  /* 0x0000001c001c7308 */ /* 0x000ea20000000800 */
[----:B---3--:R-:W-:Y:S01]  /*4be0*/  @!P4 FMUL R8, R8, R8 ;  /* 0x000000080808c220 */ /* 0x008fe20000400000 */
[----:B------:R-:W-:Y:S01]  /*4bf0*/  FSETP.GEU.AND P4, PT, R23, -126, PT ;  /* 0xc2fc00001700780b */ /* 0x000fe20003f8e000 */
[--C-:B------:R-:W-:Y:S01]  /*4c00*/  FFMA R73, R80, UR31, -R136.reuse ;  /* 0x0000001f50497c23 */ /* 0x100fe20008000888 */
[----:B------:R-:W-:Y:S01]  /*4c10*/  FMNMX R25, R63, R6, !PT ;  /* 0x000000063f197209 */ /* 0x000fe20007800000 */
[--C-:B------:R-:W-:Y:S01]  /*4c20*/  FFMA R68, R85, UR31, -R136.reuse ;  /* 0x0000001f55447c23 */ /* 0x100fe20008000888 */
[----:B------:R-:W-:Y:S01]  /*4c30*/  FFMA R77, R84, UR31, -R136 ;  /* 0x0000001f544d7c23 */ /* 0x000fe20008000888 */
[----:B------:R-:W-:Y:S01]  /*4c40*/  @!P3 FMUL R10, R10, 0.5 ;  /* 0x3f0000000a0ab820 */ /* 0x000fe20000400000 */
[----:B------:R-:W3:Y:S01]  /*4c50*/  MUFU.EX2 R21, R21 ;  /* 0x0000001500157308 */ /* 0x000ee20000000800 */
[----:B-1----:R-:W-:Y:S01]  /*4c60*/  @!P5 FMUL R15, R15, R15 ;  /* 0x0000000f0f0fd220 */ /* 0x002fe20000400000 */
[----:B------:R-:W-:Y:S01]  /*4c70*/  FSETP.GEU.AND P5, PT, R32, -126, PT ;  /* 0xc2fc00002000780b */ /* 0x000fe20003fae000 */
[----:B------:R-:W-:Y:S01]  /*4c80*/  FMUL R12, R12, UR31 ;  /* 0x0000001f0c0c7c20 */ /* 0x000fe20008400000 */
[----:B------:R-:W-:-:S03]  /*4c90*/  FMNMX R6, R66, R25, !PT ;  /* 0x0000001942067209 */ /* 0x000fc60007800000 */
[----:B------:R-:W-:Y:S01]  /*4ca0*/  @!P4 FMUL R23, R23, 0.5 ;  /* 0x3f0000001717c820 */ /* 0x000fe20000400000 */
[----:B------:R-:W1:Y:S01]  /*4cb0*/  MUFU.EX2 R10, R10 ;  /* 0x0000000a000a7308 */ /* 0x000e620000000800 */
[----:B--2---:R-:W-:Y:S01]  /*4cc0*/  @!P2 FMUL R28, R28, R28 ;  /* 0x0000001c1c1ca220 */ /* 0x004fe20000400000 */
[----:B------:R-:W-:Y:S02]  /*4cd0*/  FSETP.GEU.AND P2, PT, R33, -126, PT ;  /* 0xc2fc00002100780b */ /* 0x000fe40003f4e000 */
[----:B------:R-:W-:-:S03]  /*4ce0*/  FMNMX R25, R67, R6, !PT ;  /* 0x0000000643197209 */ /* 0x000fc60007800000 */
[----:B------:R-:W-:Y:S01]  /*4cf0*/  @!P5 FMUL R32, R32, 0.5 ;  /* 0x3f0000002020d820 */ /* 0x000fe20000400000 */
[----:B------:R-:W2:Y:S01]  /*4d00*/  MUFU.EX2 R23, R23 ;  /* 0x0000001700177308 */ /* 0x000ea20000000800 */
[----:B---3--:R-:W-:Y:S01]  /*4d10*/  @!P6 FMUL R21, R21, R21 ;  /* 0x000000151515e220 */ /* 0x008fe20000400000 */
[----:B------:R-:W-:Y:S02]  /*4d20*/  FSETP.GEU.AND P6, PT, R14, -126, PT ;  /* 0xc2fc00000e00780b */ /* 0x000fe40003fce000 */
[----:B------:R-:W-:-:S03]  /*4d30*/  FMNMX R6, R70, R25, !PT ;  /* 0x0000001946067209 */ /* 0x000fc60007800000 */
[----:B------:R-:W-:Y:S01]  /*4d40*/  @!P2 FMUL R33, R33, 0.5 ;  /* 0x3f0000002121a820 */ /* 0x000fe20000400000 */
[----:B------:R-:W3:Y:S01]  /*4d50*/  MUFU.EX2 R32, R32 ;  /* 0x0000002000207308 */ /* 0x000ee20000000800 */
[----:B-1----:R-:W-:Y:S01]  /*4d60*/  @!P3 FMUL R10, R10, R10 ;  /* 0x0000000a0a0ab220 */ /* 0x002fe20000400000 */
[----:B------:R-:W-:Y:S02]  /*4d70*/  FSETP.GEU.AND P3, PT, R37, -126, PT ;  /* 0xc2fc00002500780b */ /* 0x000fe40003f6e000 */
        /* <DEDUP_REMOVED lines=44> */
[----:B------:R-:W-:Y:S01]  /*5040*/  FSETP.GEU.AND P6, PT, R57, -126, PT ;  /* 0xc2fc00003900780b */ /* 0x000fe20003fce000 */
[----:B------:R-:W1:Y:S04]  /*5050*/  SHFL.BFLY PT, R25, R6, 0x1, 0x1f ;  /* 0x0c201f0006197f89 */ /* 0x000e6800000e0000 */
[----:B------:R-:W-:Y:S01]  /*5060*/  @!P2 FMUL R44, R44, 0.5 ;  /* 0x3f0000002c2ca820 */ /* 0x000fe20000400000 */
[----:B------:R-:W4:Y:S01]  /*5070*/  MUFU.EX2 R53, R53 ;  /* 0x0000003500357308 */ /* 0x000f220000000800 */
[----:B--2---:R-:W-:Y:S01]  /*5080*/  @!P3 FMUL R49, R49, R49 ;  /* 0x000000313131b220 */ /* 0x004fe20000400000 */
[----:B------:R-:W-:-:S03]  /*5090*/  FSETP.GEU.AND P3, PT, R48, -126, PT ;  /* 0xc2fc00003000780b */ /* 0x000fc60003f6e000 */
[----:B------:R-:W-:Y:S01]  /*50a0*/  FADD R9, R24, R49 ;  /* 0x0000003118097221 */ /* 0x000fe20000000000 */
[----:B------:R-:W-:Y:S01]  /*50b0*/  F2FP.F16.F32.PACK_AB R24, R13, R24 ;  /* 0x000000180d18723e */ /* 0x000fe200000000ff */
[----:B------:R-:W-:Y:S01]  /*50c0*/  @!P6 FMUL R57, R57, 0.5 ;  /* 0x3f0000003939e820 */ /* 0x000fe20000400000 */
[----:B------:R-:W2:Y:S01]  /*50d0*/  MUFU.EX2 R44, R44 ;  /* 0x0000002c002c7308 */ /* 0x000ea20000000800 */
[----:B---3--:R-:W-:Y:S01]  /*50e0*/  @!P4 FMUL R40, R40, R40 ;  /* 0x000000282828c220 */ /* 0x008fe20000400000 */
[----:B------:R-:W-:-:S05]  /*50f0*/  FSETP.GEU.AND P4, PT, R61, -126, PT ;  /* 0xc2fc00003d00780b */ /* 0x000fca0003f8e000 */
[----:B------:R-:W-:Y:S01]  /*5100*/  @!P3 FMUL R48, R48, 0.5 ;  /* 0x3f0000003030b820 */ /* 0x000fe20000400000 */
[----:B------:R-:W3:Y:S01]  /*5110*/  MUFU.EX2 R57, R57 ;  /* 0x0000003900397308 */ /* 0x000ee20000000800 */
[----:B----4-:R-:W-:Y:S01]  /*5120*/  @!P5 FMUL R53, R53, R53 ;  /* 0x000000353535d220 */ /* 0x010fe20000400000 */
[----:B------:R-:W-:Y:S02]  /*5130*/  FSETP.GEU.AND P5, PT, R52, -126, PT ;  /* 0xc2fc00003400780b */ /* 0x000fe40003fae000 */
[----:B-1----:R-:W-:-:S03]  /*5140*/  FMNMX R6, R6, R25, !PT ;  /* 0x0000001906067209 */ /* 0x002fc60007800000 */
[----:B------:R-:W-:Y:S01]  /*5150*/  @!P4 FMUL R61, R61, 0.5 ;  /* 0x3f0000003d3dc820 */ /* 0x000fe20000400000 */
[----:B------:R-:W1:Y:S01]  /*5160*/  MUFU.EX2 R48, R48 ;  /* 0x0000003000307308 */ /* 0x000e620000000800 */
[----:B--2---:R-:W-:Y:S01]  /*5170*/  @!P2 FMUL R44, R44, R44 ;  /* 0x0000002c2c2ca220 */ /* 0x004fe20000400000 */
[----:B------:R-:W-:Y:S01]  /*5180*/  FSETP.GEU.AND P2, PT, R65, -126, PT ;  /* 0xc2fc00004100780b */ /* 0x000fe20003f4e000 */
[----:B------:R-:W2:Y:S04]  /*5190*/  SHFL.BFLY PT, R25, R6, 0x2, 0x1f ;  /* 0x0c401f0006197f89 */ /* 0x000ea800000e0000 */
        /* <DEDUP_REMOVED lines=20> */
[----:B------:R-:W-:-:S04]  /*52e0*/  FSETP.NEU.AND P2, PT, R6, -INF , PT ;  /* 0xff8000000600780b */ /* 0x000fc80003f4d000 */
[----:B------:R-:W-:Y:S01]  /*52f0*/  FSEL R72, R6, RZ, P2 ;  /* 0x000000ff06487208 */ /* 0x000fe20001000000 */
[----:B------:R-:W-:Y:S01]  /*5300*/  @!P5 FMUL R73, R73, 0.5 ;  /* 0x3f0000004949d820 */ /* 0x000fe20000400000 */
[----:B------:R-:W1:Y:S01]  /*5310*/  MUFU.EX2 R60, R60 ;  /* 0x0000003c003c7308 */ /* 0x000e620000000800 */
[----:B--2---:R-:W-:Y:S01]  /*5320*/  @!P6 FMUL R56, R56, R56 ;  /* 0x000000383838e220 */ /* 0x004fe20000400000 */
[----:B------:R-:W-:Y:S01]  /*5330*/  FSETP.GEU.AND P6, PT, R64, -126, PT ;  /* 0xc2fc00004000780b */ /* 0x000fe20003fce000 */
[C---:B------:R-:W-:Y:S01]  /*5340*/  FMUL R76, R72.reuse, UR31 ;  /* 0x0000001f484c7c20 */ /* 0x040fe20008400000 */
[----:B------:R-:W-:Y:S01]  /*5350*/  FSETP.GEU.AND P2, PT, R77, -126, PT ;  /* 0xc2fc00004d00780b */ /* 0x000fe20003f4e000 */
[----:B------:R-:W-:Y:S01]  /*5360*/  FADD R137, -R72, R11 ;  /* 0x0000000b48897221 */ /* 0x000fe20000000100 */
[----:B------:R-:W-:Y:S01]  /*5370*/  FADD R11, R28, R57 ;  /* 0x000000391c0b7221 */ /* 0x000fe20000000000 */
[--C-:B------:R-:W-:Y:S01]  /*5380*/  FFMA R25, R26, UR31, -R76.reuse ;  /* 0x0000001f1a197c23 */ /* 0x100fe2000800084c */
[----:B------:R-:W2:Y:S01]  /*5390*/  MUFU.EX2 R73, R73 ;  /* 0x0000004900497308 */ /* 0x000ea20000000800 */
[----:B---3--:R-:W-:Y:S01]  /*53a0*/  @!P3 FMUL R69, R69, R69 ;  /* 0x000000454545b220 */ /* 0x008fe20000400000 */
[----:B------:R-:W-:Y:S01]  /*53b0*/  FSETP.GEU.AND P3, PT, R68, -126, PT ;  /* 0xc2fc00004400780b */ /* 0x000fe20003f6e000 */
[--C-:B------:R-:W-:Y:S01]  /*53c0*/  FFMA R26, R27, UR31, -R76.reuse ;  /* 0x0000001f1b1a7c23 */ /* 0x100fe2000800084c */
[--C-:B------:R-:W-:Y:S01]  /*53d0*/  FFMA R27, R30, UR31, -R76.reuse ;  /* 0x0000001f1e1b7c23 */ /* 0x100fe2000800084c */
[--C-:B------:R-:W-:Y:S01]  /*53e0*/  FFMA R29, R34, UR31, -R76.reuse ;  /* 0x0000001f221d7c23 */ /* 0x100fe2000800084c */
[--C-:B------:R-:W-:Y:S01]  /*53f0*/  FFMA R31, R31, UR31, -R76.reuse ;  /* 0x0000001f1f1f7c23 */ /* 0x100fe2000800084c */
[----:B------:R-:W-:Y:S01]  /*5400*/  @!P6 FMUL R64, R64, 0.5 ;  /* 0x3f0000004040e820 */ /* 0x000fe20000400000 */
[--C-:B------:R-:W-:Y:S01]  /*5410*/  FFMA R35, R35, UR31, -R76.reuse ;  /* 0x0000001f23237c23 */ /* 0x100fe2000800084c */
[----:B-1----:R-:W-:Y:S01]  /*5420*/  @!P4 FMUL R60, R60, R60 ;  /* 0x0000003c3c3cc220 */ /* 0x002fe20000400000 */
[----:B------:R-:W-:Y:S01]  /*5430*/  FSETP.GEU.AND P4, PT, R25, -126, PT ;  /* 0xc2fc00001900780b */ /* 0x000fe20003f8e000 */
[----:B------:R-:W-:Y:S01]  /*5440*/  @!P2 FMUL R77, R77, 0.5 ;  /* 0x3f0000004d4da820 */ /* 0x000fe20000400000 */
[--C-:B------:R-:W-:Y:S01]  /*5450*/  FFMA R39, R39, UR31, -R76.reuse ;  /* 0x0000001f27277c23 */ /* 0x100fe2000800084c */
[----:B------:R-:W1:Y:S01]  /*5460*/  MUFU.EX2 R64, R64 ;  /* 0x0000004000407308 */ /* 0x000e620000000800 */
[--C-:B------:R-:W-:Y:S01]  /*5470*/  FFMA R43, R43, UR31, -R76.reuse ;  /* 0x0000001f2b2b7c23 */ /* 0x100fe2000800084c */
[----:B------:R-:W-:Y:S01]  /*5480*/  @!P3 FMUL R68, R68, 0.5 ;  /* 0x3f0000004444b820 */ /* 0x000fe20000400000 */
[--C-:B------:R-:W-:Y:S01]  /*5490*/  FFMA R80, R42, UR31, -R76.reuse ;  /* 0x0000001f2a507c23 */ /* 0x100fe2000800084c */
[----:B--2---:R-:W-:Y:S01]  /*54a0*/  @!P5 FMUL R73, R73, R73 ;  /* 0x000000494949d220 */ /* 0x004fe20000400000 */
[----:B------:R-:W-:Y:S01]  /*54b0*/  FSETP.GEU.AND P5, PT, R26, -126, PT ;  /* 0xc2fc00001a00780b */ /* 0x000fe20003fae000 */
[--C-:B------:R-:W-:Y:S01]  /*54c0*/  FFMA R81, R46, UR31, -R76.reuse ;  /* 0x0000001f2e517c23 */ /* 0x100fe2000800084c */
[--C-:B------:R-:W-:Y:S01]  /*54d0*/  FFMA R47, R47, UR31, -R76.reuse ;  /* 0x0000001f2f2f7c23 */ /* 0x100fe2000800084c */
[----:B------:R-:W2:Y:S01]  /*54e0*/  MUFU.EX2 R68, R68 ;  /* 0x0000004400447308 */ /* 0x000ea20000000800 */
[--C-:B------:R-:W-:Y:S01]  /*54f0*/  FFMA R51, R51, UR31, -R76.reuse ;  /* 0x0000001f33337c23 */ /* 0x100fe2000800084c */
[----:B------:R-:W-:Y:S01]  /*5500*/  @!P4 FMUL R25, R25, 0.5 ;  /* 0x3f0000001919c820 */ /* 0x000fe20000400000 */
[--C-:B------:R-:W-:Y:S01]  /*5510*/  FFMA R55, R55, UR31, -R76.reuse ;  /* 0x0000001f37377c23 */ /* 0x100fe2000800084c */
[--C-:B------:R-:W-:Y:S01]  /*5520*/  FFMA R59, R59, UR31, -R76.reuse ;  /* 0x0000001f3b3b7c23 */ /* 0x100fe2000800084c */
[--C-:B------:R-:W-:Y:S01]  /*5530*/  FFMA R63, R63, UR31, -R76.reuse ;  /* 0x0000001f3f3f7c23 */ /* 0x100fe2000800084c */
[--C-:B------:R-:W-:Y:S01]  /*5540*/  FFMA R67, R67, UR31, -R76.reuse ;  /* 0x0000001f43437c23 */ /* 0x100fe2000800084c */
[--C-:B------:R-:W-:Y:S01]  /*5550*/  FFMA R74, R74, UR31, -R76.reuse ;  /* 0x0000001f4a4a7c23 */ /* 0x100fe2000800084c */
[----:B------:R-:W3:Y:S01]  /*5560*/  MUFU.EX2 R77, R77 ;  /* 0x0000004d004d7308 */ /* 0x000ee20000000800 */
[----:B-1----:R-:W-:Y:S01]  /*5570*/  @!P6 FMUL R64, R64, R64 ;  /* 0x000000404040e220 */ /* 0x002fe20000400000 */
[----:B------:R-:W-:Y:S01]  /*5580*/  FSETP.GEU.AND P6, PT, R27, -126, PT ;  /* 0xc2fc00001b00780b */ /* 0x000fe20003fce000 */
[----:B------:R-:W-:Y:S01]  /*5590*/  @!P5 FMUL R26, R26, 0.5 ;  /* 0x3f0000001a1ad820 */ /* 0x000fe20000400000 */
[--C-:B------:R-:W-:Y:S01]  /*55a0*/  FFMA R75, R75, UR31, -R76.reuse ;  /* 0x0000001f4b4b7c23 */ /* 0x100fe2000800084c */
[--C-:B------:R-:W-:Y:S01]  /*55b0*/  FFMA R78, R78, UR31, -R76.reuse ;  /* 0x0000001f4e4e7c23 */ /* 0x100fe2000800084c */
[--C-:B------:R-:W-:Y:S01]  /*55c0*/  FFMA R85, R82, UR31, -R76.reuse ;  /* 0x0000001f52557c23 */ /* 0x100fe2000800084c */
[--C-:B------:R-:W-:Y:S01]  /*55d0*/  FFMA R83, R83, UR31, -R76.reuse ;  /* 0x0000001f53537c23 */ /* 0x100fe2000800084c */
[----:B------:R-:W1:Y:S01]  /*55e0*/  MUFU.EX2 R25, R25 ;  /* 0x0000001900197308 */ /* 0x000e620000000800 */
[----:B--2---:R-:W-:Y:S01]  /*55f0*/  @!P3 FMUL R68, R68, R68 ;  /* 0x000000444444b220 */ /* 0x004fe20000400000 */
[----:B------:R-:W-:Y:S01]  /*5600*/  FSETP.GEU.AND P3, PT, R29, -126, PT ;  /* 0xc2fc00001d00780b */ /* 0x000fe20003f6e000 */
[--C-:B------:R-:W-:Y:S01]  /*5610*/  FFMA R136, R86, UR31, -R76.reuse ;  /* 0x0000001f56887c23 */ /* 0x100fe2000800084c */
[--C-:B------:R-:W-:Y:S01]  /*5620*/  FFMA R79, R79, UR31, -R76.reuse ;  /* 0x0000001f4f4f7c23 */ /* 0x100fe2000800084c */
[----:B------:R-:W-:Y:S01]  /*5630*/  FFMA R87, R87, UR31, -R76 ;  /* 0x0000001f57577c23 */ /* 0x000fe2000800084c */
[----:B------:R-:W-:Y:S01]  /*5640*/  FADD R72, R33, R56 ;  /* 0x0000003821487221 */ /* 0x000fe20000000000 */
[----:B------:R-:W-:Y:S01]  /*5650*/  @!P6 FMUL R27, R27, 0.5 ;  /* 0x3f0000001b1be820 */ /* 0x000fe20000400000 */
[----:B------:R2:W4:Y:S01]  /*5660*/  MUFU.EX2 R30, R26 ;  /* 0x0000001a001e7308 */ /* 0x0005220000000800 */
[----:B---3--:R-:W-:Y:S01]  /*5670*/  @!P2 FMUL R77, R77, R77 ;  /* 0x0000004d4d4da220 */ /* 0x008fe20000400000 */
[----:B------:R-:W-:Y:S01]  /*5680*/  FSETP.GEU.AND P2, PT, R31, -126, PT ;  /* 0xc2fc00001f00780b */ /* 0x000fe20003f4e000 */
[----:B------:R-:W-:Y:S01]  /*5690*/  FMUL R137, R137, UR31 ;  /* 0x0000001f89897c20 */ /* 0x000fe20008400000 */
[----:B------:R-:W-:-:S03]  /*56a0*/  F2FP.F16.F32.PACK_AB R28, R21, R28 ;  /* 0x0000001c151c723e */ /* 0x000fc600000000ff */
[----:B------:R-:W-:Y:S01]  /*56b0*/  @!P3 FMUL R29, R29, 0.5 ;  /* 0x3f0000001d1db820 */ /* 0x000fe20000400000 */
[----:B------:R-:W3:Y:S01]  /*56c0*/  MUFU.EX2 R27, R27 ;  /* 0x0000001b001b7308 */ /* 0x000ee20000000800 */
[----:B--2---:R-:W-:Y:S01]  /*56d0*/  FFMA R26, R38, UR31, -R76 ;  /* 0x0000001f261a7c23 */ /* 0x004fe2000800084c */
[----:B-1----:R-:W-:Y:S01]  /*56e0*/  @!P4 FMUL R25, R25, R25 ;  /* 0x000000191919c220 */ /* 0x002fe20000400000 */
[----:B------:R-:W-:-:S04]  /*56f0*/  FSETP.GEU.AND P4, PT, R35, -126, PT ;  /* 0xc2fc00002300780b */ /* 0x000fc80003f8e000 */
[----:B------:R-:W-:Y:S01]  /*5700*/  @!P2 FMUL R31, R31, 0.5 ;  /* 0x3f0000001f1fa820 */ /* 0x000fe20000400000 */
[----:B------:R-:W1:Y:S01]  /*5710*/  MUFU.EX2 R29, R29 ;  /* 0x0000001d001d7308 */ /* 0x000e620000000800 */
[----:B----4-:R-:W-:Y:S01]  /*5720*/  @!P5 FMUL R30, R30, R30 ;  /* 0x0000001e1e1ed220 */ /* 0x010fe20000400000 */
[----:B------:R-:W-:-:S06]  /*5730*/  FSETP.GEU.AND P5, PT, R26, -126, PT ;  /* 0xc2fc00001a00780b */ /* 0x000fcc0003fae000 */
[----:B------:R-:W-:Y:S01]  /*5740*/  @!P4 FMUL R35, R35, 0.5 ;  /* 0x3f0000002323c820 */ /* 0x000fe20000400000 */
[----:B---3--:R-:W-:Y:S01]  /*5750*/  @!P6 FMUL R27, R27, R27 ;  /* 0x0000001b1b1be220 */ /* 0x008fe20000400000 */
[----:B------:R-:W-:Y:S01]  /*5760*/  FSETP.GEU.AND P6, PT, R39, -126, PT ;  /* 0xc2fc00002700780b */ /* 0x000fe20003fce000 */
[----:B------:R-:W2:Y:S04]  /*5770*/  MUFU.EX2 R34, R31 ;  /* 0x0000001f00227308 */ /* 0x000ea80000000800 */
[----:B------:R-:W-:Y:S01]  /*5780*/  @!P5 FMUL R26, R26, 0.5 ;  /* 0x3f0000001a1ad820 */ /* 0x000fe20000400000 */
[----:B-1----:R-:W-:Y:S01]  /*5790*/  @!P3 FMUL R29, R29, R29 ;  /* 0x0000001d1d1db220 */ /* 0x002fe20000400000 */
[----:B------:R-:W-:Y:S02]  /*57a0*/  FSETP.GEU.AND P3, PT, R43, -126, PT ;  /* 0xc2fc00002b00780b */ /* 0x000fe40003f6e000 */
[----:B------:R-:W1:Y:S04]  /*57b0*/  MUFU.EX2 R38, R35 ;  /* 0x0000002300267308 */ /* 0x000e680000000800 */
[----:B------:R-:W-:-:S04]  /*57c0*/  @!P6 FMUL R39, R39, 0.5 ;  /* 0x3f0000002727e820 */ /* 0x000fc80000400000 */
[----:B------:R3:W4:Y:S01]  /*57d0*/  MUFU.EX2 R31, R26 ;  /* 0x0000001a001f7308 */ /* 0x0007220000000800 */
[----:B--2---:R-:W-:Y:S01]  /*57e0*/  @!P2 FMUL R34, R34, R34 ;  /* 0x000000222222a220 */ /* 0x004fe20000400000 */
[----:B------:R-:W-:Y:S01]  /*57f0*/  FSETP.GEU.AND P2, PT, R80, -126, PT ;  /* 0xc2fc00005000780b */ /* 0x000fe20003f4e000 */
[----:B------:R-:W-:-:S05]  /*5800*/  @!P3 FMUL R43, R43, 0.5 ;  /* 0x3f0000002b2bb820 */ /* 0x000fca0000400000 */
[----:B------:R-:W2:Y:S01]  /*5810*/  MUFU.EX2 R42, R39 ;  /* 0x00000027002a7308 */ /* 0x000ea20000000800 */
[----:B---3--:R-:W-:Y:S01]  /*5820*/  FFMA R26, R50, UR31, -R76 ;  /* 0x0000001f321a7c23 */ /* 0x008fe2000800084c */
[----:B-1----:R-:W-:Y:S01]  /*5830*/  @!P4 FMUL R38, R38, R38 ;  /* 0x000000262626c220 */ /* 0x002fe20000400000 */
[----:B------:R-:W-:-:S04]  /*5840*/  FSETP.GEU.AND P4, PT, R81, -126, PT ;  /* 0xc2fc00005100780b */ /* 0x000fc80003f8e000 */
[----:B------:R-:W-:Y:S01]  /*5850*/  @!P2 FMUL R80, R80, 0.5 ;  /* 0x3f0000005050a820 */ /* 0x000fe20000400000 */
[----:B------:R-:W1:Y:S01]  /*5860*/  MUFU.EX2 R46, R43 ;  /* 0x0000002b002e7308 */ /* 0x000e620000000800 */
[----:B----4-:R-:W-:Y:S01]  /*5870*/  @!P5 FMUL R31, R31, R31 ;  /* 0x0000001f1f1fd220 */ /* 0x010fe20000400000 */
[----:B------:R-:W-:-:S06]  /*5880*/  FSETP.GEU.AND P5, PT, R47, -126, PT ;  /* 0xc2fc00002f00780b */ /* 0x000fcc0003fae000 */
[----:B------:R-:W-:Y:S01]  /*5890*/  @!P4 FMUL R81, R81, 0.5 ;  /* 0x3f0000005151c820 */ /* 0x000fe20000400000 */
[----:B--2---:R-:W-:Y:S01]  /*58a0*/  @!P6 FMUL R42, R42, R42 ;  /* 0x0000002a2a2ae220 */ /* 0x004fe20000400000 */
[----:B------:R-:W-:Y:S01]  /*58b0*/  FSETP.GEU.AND P6, PT, R26, -126, PT ;  /* 0xc2fc00001a00780b */ /* 0x000fe20003fce000 */
[----:B------:R2:W3:Y:S04]  /*58c0*/  MUFU.EX2 R35, R80 ;  /* 0x0000005000237308 */ /* 0x0004e80000000800 */
[----:B------:R-:W-:Y:S01]  /*58d0*/  @!P5 FMUL R47, R47, 0.5 ;  /* 0x3f0000002f2fd820 */ /* 0x000fe20000400000 */
[----:B-1----:R-:W-:-:S03]  /*58e0*/  @!P3 FMUL R46, R46, R46 ;  /* 0x0000002e2e2eb220 */ /* 0x002fc60000400000 */
[----:B------:R1:W4:Y:S01]  /*58f0*/  MUFU.EX2 R39, R81 ;  /* 0x0000005100277308 */ /* 0x0003220000000800 */
[----:B--2---:R-:W-:-:S03]  /*5900*/  FFMA R80, R54, UR31, -R76 ;  /* 0x0000001f36507c23 */ /* 0x004fc6000800084c */
[----:B------:R-:W-:Y:S02]  /*5910*/  @!P6 FMUL R26, R26, 0.5 ;  /* 0x3f0000001a1ae820 */ /* 0x000fe40000400000 */
[----:B------:R-:W-:Y:S02]  /*5920*/  FSETP.GEU.AND P3, PT, R80, -126, PT ;  /* 0xc2fc00005000780b */ /* 0x000fe40003f6e000 */
[----:B------:R-:W2:Y:S01]  /*5930*/  MUFU.EX2 R50, R47 ;  /* 0x0000002f00327308 */ /* 0x000ea20000000800 */
[----:B-1----:R-:W-:Y:S01]  /*5940*/  FFMA R81, R58, UR31, -R76 ;  /* 0x0000001f3a517c23 */ /* 0x002fe2000800084c */
[----:B---3--:R-:W-:Y:S01]  /*5950*/  @!P2 FMUL R35, R35, R35 ;  /* 0x000000232323a220 */ /* 0x008fe20000400000 */
[----:B------:R-:W-:-:S05]  /*5960*/  FSETP.GEU.AND P2, PT, R51, -126, PT ;  /* 0xc2fc00003300780b */ /* 0x000fca0003f4e000 */
[----:B------:R1:W3:Y:S01]  /*5970*/  MUFU.EX2 R43, R26 ;  /* 0x0000001a002b7308 */ /* 0x0002e20000000800 */
[----:B----4-:R-:W-:Y:S01]  /*5980*/  @!P4 FMUL R39, R39, R39 ;  /* 0x000000272727c220 */ /* 0x010fe20000400000 */
[----:B------:R-:W-:Y:S01]  /*5990*/  FSETP.GEU.AND P4, PT, R55, -126, PT ;  /* 0xc2fc00003700780b */ /* 0x000fe20003f8e000 */
[----:B------:R-:W-:-:S05]  /*59a0*/  @!P3 FMUL R80, R80, 0.5 ;  /* 0x3f0000005050b820 */ /* 0x000fca0000400000 */
[----:B------:R4:W5:Y:S01]  /*59b0*/  MUFU.EX2 R47, R80 ;  /* 0x00000050002f7308 */ /* 0x0009620000000800 */
[----:B--2---:R-:W-:Y:S01]  /*59c0*/  @!P5 FMUL R50, R50, R50 ;  /* 0x000000323232d220 */ /* 0x004fe20000400000 */
[----:B------:R-:W-:Y:S01]  /*59d0*/  FSETP.GEU.AND P5, PT, R81, -126, PT ;  /* 0xc2fc00005100780b */ /* 0x000fe20003fae000 */
[----:B------:R-:W-:Y:S01]  /*59e0*/  @!P2 FMUL R51, R51, 0.5 ;  /* 0x3f0000003333a820 */ /* 0x000fe20000400000 */
[----:B-1----:R-:W-:-:S03]  /*59f0*/  FFMA R26, R62, UR31, -R76 ;  /* 0x0000001f3e1a7c23 */ /* 0x002fc6000800084c */
[----:B------:R-:W-:Y:S01]  /*5a00*/  @!P4 FMUL R55, R55, 0.5 ;  /* 0x3f0000003737c820 */ /* 0x000fe20000400000 */
[----:B------:R-:W1:Y:S01]  /*5a10*/  MUFU.EX2 R54, R51 ;  /* 0x0000003300367308 */ /* 0x000e620000000800 */
[----:B---3--:R-:W-:Y:S01]  /*5a20*/  @!P6 FMUL R43, R43, R43 ;  /* 0x0000002b2b2be220 */ /* 0x008fe20000400000 */
[----:B------:R-:W-:Y:S01]  /*5a30*/  FSETP.GEU.AND P6, PT, R59, -126, PT ;  /* 0xc2fc00003b00780b */ /* 0x000fe20003fce000 */
[----:B----4-:R-:W-:-:S04]  /*5a40*/  FFMA R80, R66, UR31, -R76 ;  /* 0x0000001f42507c23 */ /* 0x010fc8000800084c */
[----:B------:R-:W-:Y:S01]  /*5a50*/  @!P5 FMUL R81, R81, 0.5 ;  /* 0x3f0000005151d820 */ /* 0x000fe20000400000 */
[----:B------:R-:W2:Y:S01]  /*5a60*/  MUFU.EX2 R58, R55 ;  /* 0x00000037003a7308 */ /* 0x000ea20000000800 */
[----:B-----5:R-:W-:Y:S01]  /*5a70*/  @!P3 FMUL R47, R47, R47 ;  /* 0x0000002f2f2fb220 */ /* 0x020fe20000400000 */
        /* <DEDUP_REMOVED lines=11> */
[----:B------:R-:W2:Y:S01]  /*5b30*/  MUFU.EX2 R55, R63 ;  /* 0x0000003f00377308 */ /* 0x000ea20000000800 */
[----:B-1----:R-:W-:Y:S01]  /*5b40*/  FFMA R59, R70, UR31, -R76 ;  /* 0x0000001f463b7c23 */ /* 0x002fe2000800084c */
[----:B----4-:R-:W-:Y:S01]  /*5b50*/  @!P5 FMUL R62, R62, R62 ;  /* 0x0000003e3e3ed220 */ /* 0x010fe20000400000 */
[----:B------:R-:W-:-:S04]  /*5b60*/  FSETP.GEU.AND P5, PT, R67, -126, PT ;  /* 0xc2fc00004300780b */ /* 0x000fc80003fae000 */
[----:B------:R-:W-:Y:S01]  /*5b70*/  @!P4 FMUL R80, R80, 0.5 ;  /* 0x3f0000005050c820 */ /* 0x000fe20000400000 */
[----:B------:R1:W3:Y:S01]  /*5b80*/  MUFU.EX2 R66, R26 ;  /* 0x0000001a00427308 */ /* 0x0002e20000000800 */
[----:B-----5:R-:W-:Y:S01]  /*5b90*/  @!P6 FMUL R51, R51, R51 ;  /* 0x000000333333e220 */ /* 0x020fe20000400000 */
[----:B------:R-:W-:-:S06]  /*5ba0*/  FSETP.GEU.AND P6, PT, R59, -126, PT ;  /* 0xc2fc00003b00780b */ /* 0x000fcc0003fce000 */
[----:B------:R-:W-:Y:S01]  /*5bb0*/  @!P5 FMUL R67, R67, 0.5 ;  /* 0x3f0000004343d820 */ /* 0x000fe20000400000 */
[----:B------:R-:W4:Y:S01]  /*5bc0*/  MUFU.EX2 R70, R80 ;  /* 0x0000005000467308 */ /* 0x000f220000000800 */
[----:B--2---:R-:W-:Y:S01]  /*5bd0*/  @!P3 FMUL R55, R55, R55 ;  /* 0x000000373737b220 */ /* 0x004fe20000400000 */
[----:B------:R-:W-:Y:S01]  /*5be0*/  FSETP.GEU.AND P3, PT, R74, -126, PT ;  /* 0xc2fc00004a00780b */ /* 0x000fe20003f6e000 */
[----:B-1----:R-:W-:Y:S01]  /*5bf0*/  FADD R26, R32, R65 ;  /* 0x00000041201a7221 */ /* 0x002fe20000000000 */
[----:B------:R-:W-:Y:S02]  /*5c00*/  F2FP.F16.F32.PACK_AB R32, R33, R32 ;  /* 0x000000202120723e */ /* 0x000fe400000000ff */
[----:B------:R-:W-:Y:S01]  /*5c10*/  @!P6 FMUL R59, R59, 0.5 ;  /* 0x3f0000003b3be820 */ /* 0x000fe20000400000 */
[----:B------:R-:W-:Y:S01]  /*5c20*/  FADD R63, R9, R26 ;  /* 0x0000001a093f7221 */ /* 0x000fe20000000000 */
[----:B------:R1:W2:Y:S01]  /*5c30*/  MUFU.EX2 R71, R67 ;  /* 0x0000004300477308 */ /* 0x0002a20000000800 */
[----:B---3--:R-:W-:Y:S01]  /*5c40*/  @!P2 FMUL R66, R66, R66 ;  /* 0x000000424242a220 */ /* 0x008fe20000400000 */
[----:B------:R-:W-:Y:S01]  /*5c50*/  FSETP.GEU.AND P2, PT, R81, -126, PT ;  /* 0xc2fc00005100780b */ /* 0x000fe20003f4e000 */
[----:B------:R-:W-:Y:S01]  /*5c60*/  FADD R9, R13, R40 ;  /* 0x000000280d097221 */ /* 0x000fe20000000000 */
[----:B------:R-:W-:Y:S01]  /*5c70*/  FADD R26, R21, R48 ;  /* 0x00000030151a7221 */ /* 0x000fe20000000000 */
[----:B------:R-:W-:-:S02]  /*5c80*/  F2FP.F16.F32.PACK_AB R33, R46, R35 ;  /* 0x000000232e21723e */ /* 0x000fc400000000ff */
[----:B------:R-:W-:Y:S01]  /*5c90*/  @!P3 FMUL R74, R74, 0.5 ;  /* 0x3f0000004a4ab820 */ /* 0x000fe20000400000 */
[----:B------:R3:W5:Y:S01]  /*5ca0*/  MUFU.EX2 R84, R59 ;  /* 0x0000003b00547308 */ /* 0x0007620000000800 */
[----:B----4-:R-:W-:Y:S01]  /*5cb0*/  @!P4 FMUL R70, R70, R70 ;  /* 0x000000464646c220 */ /* 0x010fe20000400000 */
[----:B------:R-:W-:Y:S01]  /*5cc0*/  FSETP.GEU.AND P4, PT, R75, -126, PT ;  /* 0xc2fc00004b00780b */ /* 0x000fe20003f8e000 */
[----:B-1----:R-:W-:Y:S01]  /*5cd0*/  FADD R67, R9, R72 ;  /* 0x0000004809437221 */ /* 0x002fe20000000000 */
[----:B------:R-:W-:Y:S01]  /*5ce0*/  FADD R9, R8, R53 ;  /* 0x0000003508097221 */ /* 0x000fe20000000000 */
[----:B------:R-:W-:Y:S01]  /*5cf0*/  FADD R72, R20, R77 ;  /* 0x0000004d14487221 */ /* 0x000fe20000000000 */
[----:B------:R-:W-:Y:S01]  /*5d00*/  F2FP.F16.F32.PACK_AB R40, R40, R49 ;  /* 0x000000312828723e */ /* 0x000fe200000000ff */
[----:B------:R-:W-:Y:S01]  /*5d10*/  @!P2 FMUL R81, R81, 0.5 ;  /* 0x3f0000005151a820 */ /* 0x000fe20000400000 */
[----:B------:R1:W4:Y:S01]  /*5d20*/  MUFU.EX2 R80, R74 ;  /* 0x0000004a00507308 */ /* 0x0003220000000800 */
[----:B--2---:R-:W-:Y:S01]  /*5d30*/  @!P5 FMUL R71, R71, R71 ;  /* 0x000000474747d220 */ /* 0x004fe20000400000 */
[----:B------:R-:W-:Y:S01]  /*5d40*/  FSETP.GEU.AND P5, PT, R78, -126, PT ;  /* 0xc2fc00004e00780b */ /* 0x000fe20003fae000 */
[----:B---3--:R-:W-:-:S04]  /*5d50*/  FADD R59, R41, R64 ;  /* 0x00000040293b7221 */ /* 0x008fc80000000000 */
[----:B------:R-:W-:Y:S01]  /*5d60*/  @!P4 FMUL R75, R75, 0.5 ;  /* 0x3f0000004b4bc820 */ /* 0x000fe20000400000 */
[----:B------:R-:W2:Y:S01]  /*5d70*/  MUFU.EX2 R81, R81 ;  /* 0x0000005100517308 */ /* 0x000ea20000000800 */
[----:B-----5:R-:W-:Y:S01]  /*5d80*/  @!P6 FMUL R84, R84, R84 ;  /* 0x000000545454e220 */ /* 0x020fe20000400000 */
[----:B------:R-:W-:Y:S01]  /*5d90*/  FSETP.GEU.AND P6, PT, R85, -126, PT ;  /* 0xc2fc00005500780b */ /* 0x000fe20003fce000 */
[----:B-1----:R-:W-:Y:S01]  /*5da0*/  FADD R74, R36, R73 ;  /* 0x00000049244a7221 */ /* 0x002fe20000000000 */
[----:B------:R-:W-:Y:S01]  /*5db0*/  FADD R76, R26, R59 ;  /* 0x0000003b1a4c7221 */ /* 0x000fe20000000000 */
[----:B------:R-:W-:Y:S01]  /*5dc0*/  FADD R26, R14, R69 ;  /* 0x000000450e1a7221 */ /* 0x000fe20000000000 */
[----:B------:R-:W-:Y:S01]  /*5dd0*/  F2FP.F16.F32.PACK_AB R36, R41, R36 ;  /* 0x000000242924723e */ /* 0x000fe200000000ff */
[----:B------:R-:W-:Y:S01]  /*5de0*/  @!P5 FMUL R78, R78, 0.5 ;  /* 0x3f0000004e4ed820 */ /* 0x000fe20000400000 */
[----:B------:R-:W1:Y:S01]  /*5df0*/  MUFU.EX2 R75, R75 ;  /* 0x0000004b004b7308 */ /* 0x000e620000000800 */
[----:B----4-:R-:W-:Y:S01]  /*5e00*/  @!P3 FMUL R80, R80, R80 ;  /* 0x000000505050b220 */ /* 0x010fe20000400000 */
[----:B------:R-:W-:Y:S01]  /*5e10*/  FSETP.GEU.AND P3, PT, R83, -126, PT ;  /* 0xc2fc00005300780b */ /* 0x000fe20003f6e000 */
[----:B------:R-:W-:Y:S01]  /*5e20*/  FADD R74, R11, R74 ;  /* 0x0000004a0b4a7221 */ /* 0x000fe20000000000 */
[----:B------:R-:W-:Y:S01]  /*5e30*/  FADD R11, R10, R61 ;  /* 0x0000003d0a0b7221 */ /* 0x000fe20000000000 */
[----:B------:R-:W-:Y:S01]  /*5e40*/  FADD R59, R9, R26 ;  /* 0x0000001a093b7221 */ /* 0x000fe20000000000 */
[----:B------:R-:W-:Y:S01]  /*5e50*/  FADD R9, R15, R44 ;  /* 0x0000002c0f097221 */ /* 0x000fe20000000000 */
[----:B------:R-:W-:Y:S01]  /*5e60*/  @!P6 FMUL R85, R85, 0.5 ;  /* 0x3f0000005555e820 */ /* 0x000fe20000400000 */
[----:B------:R3:W4:Y:S01]  /*5e70*/  MUFU.EX2 R82, R78 ;  /* 0x0000004e00527308 */ /* 0x0007220000000800 */
[----:B--2---:R-:W-:Y:S01]  /*5e80*/  @!P2 FMUL R81, R81, R81 ;  /* 0x000000515151a220 */ /* 0x004fe20000400000 */
[----:B------:R-:W-:Y:S01]  /*5e90*/  FSETP.GEU.AND P2, PT, R137, -126, PT ;  /* 0xc2fc00008900780b */ /* 0x000fe20003f4e000 */
[----:B------:R-:W-:Y:S01]  /*5ea0*/  FADD R26, R37, R60 ;  /* 0x0000003c251a7221 */ /* 0x000fe20000000000 */
[----:B------:R-:W-:Y:S01]  /*5eb0*/  FADD R138, R35, R80 ;  /* 0x00000050238a7221 */ /* 0x000fe20000000000 */
[----:B------:R-:W-:Y:S01]  /*5ec0*/  FADD R63, R63, R74 ;  /* 0x0000004a3f3f7221 */ /* 0x000fe20000000000 */
[----:B------:R-:W-:Y:S01]  /*5ed0*/  FADD R67, R67, R76 ;  /* 0x0000004c43437221 */ /* 0x000fe20000000000 */
[----:B------:R-:W-:Y:S01]  /*5ee0*/  @!P3 FMUL R83, R83, 0.5 ;  /* 0x3f0000005353b820 */ /* 0x000fe20000400000 */
[----:B------:R2:W5:Y:S01]  /*5ef0*/  MUFU.EX2 R86, R85 ;  /* 0x0000005500567308 */ /* 0x0005620000000800 */
[----:B-1----:R-:W-:Y:S01]  /*5f00*/  @!P4 FMUL R75, R75, R75 ;  /* 0x0000004b4b4bc220 */ /* 0x002fe20000400000 */
[----:B------:R-:W-:Y:S01]  /*5f10*/  FSETP.GEU.AND P4, PT, R79, -126, PT ;  /* 0xc2fc00004f00780b */ /* 0x000fe20003f8e000 */
[----:B---3--:R-:W-:Y:S01]  /*5f20*/  FADD R78, R11, R72 ;  /* 0x000000480b4e7221 */ /* 0x008fe20000000000 */
[----:B------:R-:W-:Y:S01]  /*5f30*/  FADD R11, R23, R52 ;  /* 0x00000034170b7221 */ /* 0x000fe20000000000 */
[----:B------:R-:W-:Y:S01]  /*5f40*/  FADD R72, R45, R68 ;  /* 0x000000442d487221 */ /* 0x000fe20000000000 */
[----:B------:R-:W-:Y:S01]  /*5f50*/  FADD R9, R9, R26 ;  /* 0x0000001a09097221 */ /* 0x000fe20000000000 */
[----:B------:R-:W-:Y:S01]  /*5f60*/  FADD R26, R30, R51 ;  /* 0x000000331e1a7221 */ /* 0x000fe20000000000 */
[----:B------:R-:W1:Y:S01]  /*5f70*/  MUFU.EX2 R83, R83 ;  /* 0x0000005300537308 */ /* 0x000e620000000800 */
[----:B----4-:R-:W-:Y:S01]  /*5f80*/  @!P5 FMUL R82, R82, R82 ;  /* 0x000000525252d220 */ /* 0x010fe20000400000 */
[----:B------:R-:W-:Y:S01]  /*5f90*/  FSETP.GEU.AND P5, PT, R136, -126, PT ;  /* 0xc2fc00008800780b */ /* 0x000fe20003fae000 */
[----:B------:R-:W-:Y:S01]  /*5fa0*/  FADD R72, R11, R72 ;  /* 0x000000480b487221 */ /* 0x000fe20000000000 */
[----:B------:R-:W-:Y:S01]  /*5fb0*/  FADD R11, R25, R62 ;  /* 0x0000003e190b7221 */ /* 0x000fe20000000000 */
[----:B--2---:R-:W-:Y:S01]  /*5fc0*/  FADD R85, R29, R70 ;  /* 0x000000461d557221 */ /* 0x004fe20000000000 */
[----:B------:R-:W-:Y:S01]  /*5fd0*/  FADD R139, R46, R75 ;  /* 0x0000004b2e8b7221 */ /* 0x000fe20000000000 */
[----:B------:R-:W-:Y:S01]  /*5fe0*/  @!P4 FMUL R79, R79, 0.5 ;  /* 0x3f0000004f4fc820 */ /* 0x000fe20000400000 */
[----:B------:R-:W-:Y:S01]  /*5ff0*/  @!P2 FMUL R137, R137, 0.5 ;  /* 0x3f0000008989a820 */ /* 0x000fe20000400000 */
[----:B-----5:R-:W-:Y:S01]  /*6000*/  @!P6 FMUL R86, R86, R86 ;  /* 0x000000565656e220 */ /* 0x020fe20000400000 */
[----:B------:R-:W-:Y:S01]  /*6010*/  FSETP.GEU.AND P6, PT, R87, -126, PT ;  /* 0xc2fc00005700780b */ /* 0x000fe20003fce000 */
[----:B------:R-:W-:Y:S01]  /*6020*/  FADD R141, R11, R138 ;  /* 0x0000008a0b8d7221 */ /* 0x000fe20000000000 */
[----:B------:R-:W-:Y:S01]  /*6030*/  FADD R142, R26, R139 ;  /* 0x0000008b1a8e7221 */ /* 0x000fe20000000000 */
[----:B------:R-:W2:Y:S01]  /*6040*/  MUFU.EX2 R79, R79 ;  /* 0x0000004f004f7308 */ /* 0x000ea20000000800 */
[----:B------:R-:W-:Y:S01]  /*6050*/  FADD R140, R43, R86 ;  /* 0x000000562b8c7221 */ /* 0x000fe20000000000 */
[----:B------:R-:W-:Y:S01]  /*6060*/  @!P5 FMUL R136, R136, 0.5 ;  /* 0x3f0000008888d820 */ /* 0x000fe20000400000 */
[----:B------:R-:W-:Y:S01]  /*6070*/  FADD R26, R38, R71 ;  /* 0x00000047261a7221 */ /* 0x000fe20000000000 */
[----:B-1----:R-:W-:Y:S01]  /*6080*/  @!P3 FMUL R83, R83, R83 ;  /* 0x000000535353b220 */ /* 0x002fe20000400000 */
[----:B------:R-:W-:Y:S01]  /*6090*/  FSETP.GEU.AND P3, PT, R12, -126, PT ;  /* 0xc2fc00000c00780b */ /* 0x000fe20003f6e000 */
[----:B------:R-:W-:Y:S01]  /*60a0*/  FADD R144, R85, R140 ;  /* 0x0000008c55907221 */ /* 0x000fe20000000000 */
[----:B------:R-:W-:Y:S01]  /*60b0*/  FADD R11, R27, R66 ;  /* 0x000000421b0b7221 */ /* 0x000fe20000000000 */
[----:B------:R-:W1:Y:S01]  /*60c0*/  MUFU.EX2 R136, R136 ;  /* 0x0000008800887308 */ /* 0x000e620000000800 */
[----:B------:R-:W-:Y:S01]  /*60d0*/  FADD R85, R54, R83 ;  /* 0x0000005336557221 */ /* 0x000fe20000000000 */
[----:B------:R-:W-:Y:S01]  /*60e0*/  @!P6 FMUL R87, R87, 0.5 ;  /* 0x3f0000005757e820 */ /* 0x000fe20000400000 */
[----:B------:R-:W-:Y:S01]  /*60f0*/  FADD R138, R39, R82 ;  /* 0x00000052278a7221 */ /* 0x000fe20000000000 */
[----:B------:R-:W-:Y:S01]  /*6100*/  FADD R141, R141, R144 ;  /* 0x000000908d8d7221 */ /* 0x000fe20000000000 */
[----:B------:R-:W-:Y:S01]  /*6110*/  FADD R145, R26, R85 ;  /* 0x000000551a917221 */ /* 0x000fe20000000000 */
[----:B------:R-:W-:Y:S01]  /*6120*/  FADD R26, R31, R84 ;  /* 0x000000541f1a7221 */ /* 0x000fe20000000000 */
[----:B------:R-:W-:Y:S01]  /*6130*/  FADD R143, R11, R138 ;  /* 0x0000008a0b8f7221 */ /* 0x000fe20000000000 */
[----:B------:R-:W3:Y:S01]  /*6140*/  MUFU.EX2 R87, R87 ;  /* 0x0000005700577308 */ /* 0x000ee20000000800 */
[----:B--2---:R-:W-:Y:S01]  /*6150*/  @!P4 FMUL R79, R79, R79 ;  /* 0x0000004f4f4fc220 */ /* 0x004fe20000400000 */
[----:B------:R-:W-:Y:S01]  /*6160*/  @!P3 FMUL R12, R12, 0.5 ;  /* 0x3f0000000c0cb820 */ /* 0x000fe20000400000 */
[----:B------:R-:W-:Y:S01]  /*6170*/  FADD R11, R34, R55 ;  /* 0x00000037220b7221 */ /* 0x000fe20000000000 */
[----:B------:R-:W-:Y:S01]  /*6180*/  FADD R85, R42, R81 ;  /* 0x000000512a557221 */ /* 0x000fe20000000000 */
[----:B------:R-:W-:Y:S01]  /*6190*/  FADD R138, R50, R79 ;  /* 0x0000004f328a7221 */ /* 0x000fe20000000000 */
[----:B------:R-:W-:Y:S01]  /*61a0*/  FADD R142, R142, R145 ;  /* 0x000000918e8e7221 */ /* 0x000fe20000000000 */
[----:B------:R-:W-:Y:S01]  /*61b0*/  FADD R78, R59, R78 ;  /* 0x0000004e3b4e7221 */ /* 0x000fe20000000000 */
[----:B------:R-:W2:Y:S01]  /*61c0*/  MUFU.EX2 R137, R137 ;  /* 0x0000008900897308 */ /* 0x000ea20000000800 */
[----:B-1----:R-:W-:Y:S01]  /*61d0*/  @!P5 FMUL R136, R136, R136 ;  /* 0x000000888888d220 */ /* 0x002fe20000400000 */
[----:B------:R-:W-:Y:S01]  /*61e0*/  FADD R11, R11, R138 ;  /* 0x0000008a0b0b7221 */ /* 0x000fe20000000000 */
[----:B------:R-:W-:Y:S01]  /*61f0*/  FADD R72, R9, R72 ;  /* 0x0000004809487221 */ /* 0x000fe20000000000 */
[----:B------:R-:W-:Y:S01]  /*6200*/  FADD R63, R63, R78 ;  /* 0x0000004e3f3f7221 */ /* 0x000fe20000000000 */
[----:B------:R-:W-:Y:S01]  /*6210*/  FADD R139, R47, R136 ;  /* 0x000000882f8b7221 */ /* 0x000fe20000000000 */
[----:B------:R-:W-:Y:S01]  /*6220*/  SHF.L.U32 R9, R18, 0x1f, RZ ;  /* 0x0000001f12097819 */ /* 0x000fe200000006ff */
[----:B------:R-:W-:Y:S01]  /*6230*/  FADD R72, R67, R72 ;  /* 0x0000004843487221 */ /* 0x000fe20000000000 */
[----:B------:R-:W1:Y:S01]  /*6240*/  MUFU.EX2 R12, R12 ;  /* 0x0000000c000c7308 */ /* 0x000e620000000800 */
[----:B---3--:R-:W-:Y:S01]  /*6250*/  @!P6 FMUL R87, R87, R87 ;  /* 0x000000575757e220 */ /* 0x008fe20000400000 */
[----:B------:R-:W-:Y:S01]  /*6260*/  FADD R26, R26, R139 ;  /* 0x0000008b1a1a7221 */ /* 0x000fe20000000000 */
[----:B------:R-:W-:Y:S01]  /*6270*/  FADD R63, R63, R72 ;  /* 0x000000483f3f7221 */ /* 0x000fe20000000000 */
[----:B------:R-:W-:Y:S01]  /*6280*/  F2FP.F16.F32.PACK_AB R27, R34, R27 ;  /* 0x0000001b221b723e */ /* 0x000fe200000000ff */
[----:B------:R-:W-:Y:S01]  /*6290*/  FADD R140, R58, R87 ;  /* 0x000000573a8c7221 */ /* 0x000fe20000000000 */
[----:B------:R-:W-:Y:S01]  /*62a0*/  FADD R26, R143, R26 ;  /* 0x0000001a8f1a7221 */ /* 0x000fe20000000000 */
[----:B------:R-:W-:-:S02]  /*62b0*/  F2FP.F16.F32.PACK_AB R31, R42, R31 ;  /* 0x0000001f2a1f723e */ /* 0x000fc400000000ff */
[----:B------:R-:W-:Y:S01]  /*62c0*/  FADD R140, R85, R140 ;  /* 0x0000008c558c7221 */ /* 0x000fe20000000000 */
[----:B------:R-:W-:Y:S01]  /*62d0*/  FADD R26, R141, R26 ;  /* 0x0000001a8d1a7221 */ /* 0x000fe20000000000 */
[----:B--2---:R-:W-:Y:S01]  /*62e0*/  @!P2 FMUL R137, R137, R137 ;  /* 0x000000898989a220 */ /* 0x004fe20000400000 */
[----:B------:R2:W3:Y:S01]  /*62f0*/  SYNCS.PHASECHK.TRANS64.TRYWAIT P2, [UR6+0x28400], R9 ;  /* 0x02840009ff0075a7 */ /* 0x0004e20008040146 */
[----:B------:R-:W-:Y:S01]  /*6300*/  FADD R11, R11, R140 ;  /* 0x0000008c0b0b7221 */ /* 0x000fe20000000000 */
[----:B------:R-:W-:Y:S01]  /*6310*/  F2FP.F16.F32.PACK_AB R29, R38, R29 ;  /* 0x0000001d261d723e */ /* 0x000fe200000000ff */
[----:B------:R-:W-:Y:S01]  /*6320*/  FMUL R90, R90, R137 ;  /* 0x000000895a5a7220 */ /* 0x000fe20000400000 */
[----:B------:R-:W-:Y:S01]  /*6330*/  F2FP.F16.F32.PACK_AB R34, R37, R14 ;  /* 0x0000000e2522723e */ /* 0x000fe200000000ff */
[----:B------:R-:W-:Y:S01]  /*6340*/  FADD R11, R142, R11 ;  /* 0x0000000b8e0b7221 */ /* 0x000fe20000000000 */
[----:B-1----:R-:W-:Y:S01]  /*6350*/  @!P3 FMUL R12, R12, R12 ;  /* 0x0000000c0c0cb220 */ /* 0x002fe20000400000 */
[----:B------:R-:W-:Y:S01]  /*6360*/  F2FP.F16.F32.PACK_AB R35, R50, R39 ;  /* 0x000000273223723e */ /* 0x000fe200000000ff */
[----:B------:R-:W-:Y:S01]  /*6370*/  FMUL R91, R91, R137 ;  /* 0x000000895b5b7220 */ /* 0x000fe20000400000 */
[----:B------:R-:W-:Y:S01]  /*6380*/  FADD R26, R26, R11 ;  /* 0x0000000b1a1a7221 */ /* 0x000fe20000000000 */
[----:B------:R-:W-:Y:S01]  /*6390*/  F2FP.F16.F32.PACK_AB R42, R44, R53 ;  /* 0x000000352c2a723e */ /* 0x000fe200000000ff */
[----:B------:R-:W-:Y:S01]  /*63a0*/  FFMA R3, R12, R3, R63 ;  /* 0x000000030c037223 */ /* 0x000fe2000000003f */
[----:B------:R-:W-:Y:S01]  /*63b0*/  F2FP.F16.F32.PACK_AB R25, R30, R25 ;  /* 0x000000191e19723e */ /* 0x000fe200000000ff */
[----:B------:R-:W-:Y:S01]  /*63c0*/  FFMA R0, R137, R0, R26 ;  /* 0x0000000089007223 */ /* 0x000fe2000000001a */
[----:B------:R-:W-:Y:S01]  /*63d0*/  F2FP.F16.F32.PACK_AB R37, R54, R43 ;  /* 0x0000002b3625723e */ /* 0x000fe200000000ff */
[----:B------:R-:W-:Y:S01]  /*63e0*/  FMUL R88, R88, R12 ;  /* 0x0000000c58587220 */ /* 0x000fe20000400000 */
[----:B------:R-:W-:Y:S01]  /*63f0*/  F2FP.F16.F32.PACK_AB R38, R45, R20 ;  /* 0x000000142d26723e */ /* 0x000fe200000000ff */
[-C--:B------:R-:W-:Y:S01]  /*6400*/  FMUL R89, R89, R12.reuse ;  /* 0x0000000c59597220 */ /* 0x080fe20000400000 */
[----:B------:R-:W-:Y:S01]  /*6410*/  F2FP.F16.F32.PACK_AB R39, R58, R47 ;  /* 0x0000002f3a27723e */ /* 0x000fe200000000ff */
[----:B------:R-:W-:Y:S01]  /*6420*/  FMUL R92, R92, R12 ;  /* 0x0000000c5c5c7220 */ /* 0x000fe20000400000 */
[----:B------:R-:W-:Y:S01]  /*6430*/  F2FP.F16.F32.PACK_AB R41, R51, R62 ;  /* 0x0000003e3329723e */ /* 0x000fe200000000ff */
[-C--:B------:R-:W-:Y:S01]  /*6440*/  FMUL R93, R93, R12.reuse ;  /* 0x0000000c5d5d7220 */ /* 0x080fe20000400000 */
[----:B------:R-:W-:Y:S01]  /*6450*/  F2FP.F16.F32.PACK_AB R44, R48, R57 ;  /* 0x00000039302c723e */ /* 0x000fe200000000ff */
[-C--:B------:R-:W-:Y:S01]  /*6460*/  FMUL R96, R96, R12.reuse ;  /* 0x0000000c60607220 */ /* 0x080fe20000400000 */
[----:B------:R-:W-:Y:S01]  /*6470*/  F2FP.F16.F32.PACK_AB R46, R52, R61 ;  /* 0x0000003d342e723e */ /* 0x000fe200000000ff */
[-C--:B------:R-:W-:Y:S01]  /*6480*/  FMUL R97, R97, R12.reuse ;  /* 0x0000000c61617220 */ /* 0x080fe20000400000 */
        /* <DEDUP_REMOVED lines=17> */
[----:B------:R-:W-:Y:S01]  /*65a0*/  FMUL R133, R133, R12 ;  /* 0x0000000c85857220 */ /* 0x000fe20000400000 */
        /* <DEDUP_REMOVED lines=33> */
[----:B------:R-:W-:Y:S01]  /*67c0*/  F2FP.F16.F32.PACK_AB R54, R68, R77 ;  /* 0x0000004d4436723e */ /* 0x000fe200000000ff */
[----:B--23--:R-:W-:Y:S06]  /*67d0*/  @!P0 BRA `(.L_x_29) ;  /* 0x0000000000048947 */ /* 0x00cfec0003800000 */
[----:B------:R-:W-:Y:S01]  /*67e0*/  BPT.TRAP 0x1 ;  /* 0x000000040000795c */ /* 0x000fe20000300000 */
.L_x_29:
[----:B------:R-:W-:Y:S05]  /*67f0*/  @P2 BRA `(.L_x_30) ;  /* 0x0000000000082947 */ /* 0x000fea0003800000 */
[----:B------:R-:W1:Y:S02]  /*6800*/  SYNCS.PHASECHK.TRANS64.TRYWAIT P2, [UR6+0x28400], R9 ;  /* 0x02840009ff0075a7 */ /* 0x000e640008040146 */
[----:B-1----:R-:W-:Y:S05]  /*6810*/  @!P2 BRA `(.L_x_31) ;  /* 0x000000700000a947 */ /* 0x002fea0003800000 */
.L_x_30:
[----:B------:R-:W-:Y:S01]  /*6820*/  UIMAD UR11, UR10, 0x600, UR29 ;  /* 0x000006000a0b78a4 */ /* 0x000fe2000f8e021d */
[----:B------:R-:W-:Y:S01]  /*6830*/  WARPGROUP.ARRIVE ;  /* 0x00000000000079c5 */ /* 0x000fe20000000000 */
[----:B------:R-:W-:Y:S01]  /*6840*/  UMOV UR7, 0x80000020 ;  /* 0x8000002000077882 */ /* 0x000fe20000000000 */
[----:B------:R-:W-:-:S04]  /*6850*/  F2FP.F16.F32.PACK_AB R55, R87, R136 ;  /* 0x000000885737723e */ /* 0x000fc800000000ff */
[----:B------:R-:W-:Y:S02]  /*6860*/  UMOV UR6, UR11 ;  /* 0x0000000b00067c82 */ /* 0x000fe40008000000 */
        /* <DEDUP_REMOVED lines=39> */
.L_x_32:
[----:B------:R-:W-:-:S04]  /*6ae0*/  ULEA UR6, UR30, UR38, 0x3 ;  /* 0x000000261e067291 */ /* 0x000fc8000f8e183f */
[----:B------:R-:W-:-:S04]  /*6af0*/  UIADD3 UR6, UR6, 0x28428, URZ ;  /* 0x0002842806067890 */ /* 0x000fc8000fffe03f */
[----:B------:R-:W-:-:S09]  /*6b00*/  UPRMT UR6, URZ, 0x654, UR6 ;  /* 0x000006543f067896 */ /* 0x000fd20008000006 */
[----:B------:R-:W-:Y:S01]  /*6b10*/  SYNCS.ARRIVE.TRANS64.RED.A1T0 RZ, [UR6], RZ ;  /* 0x000000ffffff79a7 */ /* 0x000fe20008100406 */
[----:B------:R-:W-:Y:S05]  /*6b20*/  @P1 BRA `(.L_x_33) ;  /* 0x0000000000041947 */ /* 0x000fea0003800000 */
[----:B------:R-:W-:Y:S01]  /*6b30*/  BPT.TRAP 0x1 ;  /* 0x000000040000795c */ /* 0x000fe20000300000 */
.L_x_33:
[----:B------:R-:W-:-:S04]  /*6b40*/  UIADD3 UR30, UR30, 0x1, URZ ;  /* 0x000000011e1e7890 */ /* 0x000fc8000fffe03f */
[----:B------:R-:W-:-:S04]  /*6b50*/  UISETP.NE.AND UP0, UPT, UR30, 0x5, UPT ;  /* 0x000000051e00788c */ /* 0x000fc8000bf05270 */
[----:B------:R-:W-:Y:S01]  /*6b60*/  USEL UR30, UR30, URZ, UP0 ;  /* 0x0000003f1e1e7287 */ /* 0x000fe20008000000 */
[----:B------:R-:W-:Y:S11]  /*6b70*/  @!P0 BRA `(.L_x_34) ;  /* 0x0000000000048947 */ /* 0x000ff60003800000 */
[----:B------:R-:W-:Y:S01]  /*6b80*/  BPT.TRAP 0x1 ;  /* 0x000000040000795c */ /* 0x000fe20000300000 */
.L_x_34:
[----:B------:R-:W-:-:S04]  /*6b90*/  ULEA UR6, UR30, UR38, 0x3 ;  /* 0x000000261e067291 */ /* 0x000fc8000f8e183f */
[----:B------:R-:W-:-:S04]  /*6ba0*/  UIADD3 UR6, UR6, 0x28428, URZ ;  /* 0x0002842806067890 */ /* 0x000fc8000fffe03f */
[----:B------:R-:W-:-:S09]  /*6bb0*/  UPRMT UR6, URZ, 0x654, UR6 ;  /* 0x000006543f067896 */ /* 0x000fd20008000006 */
[----:B------:R-:W-:Y:S01]  /*6bc0*/  SYNCS.ARRIVE.TRANS64.RED.A1T0 RZ, [UR6], RZ ;  /* 0x000000ffffff79a7 */ /* 0x000fe20008100406 */
[----:B------:R-:W-:Y:S05]  /*6bd0*/  @P1 BRA `(.L_x_35) ;  /* 0x0000000000041947 */ /* 0x000fea0003800000 */
[----:B------:R-:W-:Y:S01]  /*6be0*/  BPT.TRAP 0x1 ;  /* 0x000000040000795c */ /* 0x000fe20000300000 */
.L_x_35:
[----:B------:R-:W-:Y:S01]  /*6bf0*/  UIADD3 UR10, UR10, 0x1, URZ ;  /* 0x000000010a0a7890 */ /* 0x000fe2000fffe03f */
[C---:B------:R-:W-:Y:S01]  /*6c00*/  ISETP.GT.AND P2, PT, R7.reuse, 0x2, PT ;  /* 0x000000020700780c */ /* 0x040fe20003f44270 */
[----:B------:R-:W-:Y:S01]  /*6c10*/  UIADD3 UR30, UR30, 0x1, URZ ;  /* 0x000000011e1e7890 */ /* 0x000fe2000fffe03f */
[----:B------:R-:W-:Y:S01]  /*6c20*/  VIADD R7, R7, 0xffffffff ;  /* 0xffffffff07077836 */ /* 0x000fe20000000000 */
[----:B------:R-:W-:Y:S01]  /*6c30*/  UISETP.NE.AND UP1, UPT, UR10, 0x5, UPT ;  /* 0x000000050a00788c */ /* 0x000fe2000bf25270 */
[----:B------:R-:W-:Y:S01]  /*6c40*/  IADD3 R4, R4, 0x80, RZ ;  /* 0x0000008004047810 */ /* 0x000fe20007ffe0ff */
[----:B------:R-:W-:Y:S01]  /*6c50*/  UISETP.NE.AND UP0, UPT, UR30, 0x5, UPT ;  /* 0x000000051e00788c */ /* 0x000fe2000bf05270 */
[----:B-1----:R-:W-:Y:S01]  /*6c60*/  IMAD.MOV.U32 R9, RZ, RZ, R5 ;  /* 0x000000ffff097224 */ /* 0x002fe200078e0005 */
[----:B------:R-:W-:Y:S01]  /*6c70*/  USEL UR6, URZ, 0x1, UP1 ;  /* 0x000000013f067887 */ /* 0x000fe20008800000 */
[----:B------:R-:W-:Y:S01]  /*6c80*/  MOV R11, R6 ;  /* 0x00000006000b7202 */ /* 0x000fe20000000f00 */
[----:B------:R-:W-:-:S02]  /*6c90*/  USEL UR30, UR30, URZ, UP0 ;  /* 0x0000003f1e1e7287 */ /* 0x000fc40008000000 */
[----:B------:R-:W-:Y:S02]  /*6ca0*/  USEL UR53, UR10, URZ, UP1 ;  /* 0x0000003f0a357287 */ /* 0x000fe40008800000 */
[----:B------:R-:W-:Y:S01]  /*6cb0*/  LOP3.LUT R18, R18, UR6, RZ, 0x3c, !PT ;  /* 0x0000000612127c12 */ /* 0x000fe2000f8e3cff */
[----:B------:R-:W-:Y:S09]  /*6cc0*/  @P2 BRA `(.L_x_36) ;  /* 0xffffffd400642947 */ /* 0x000ff2000383ffff */
.L_x_25:
[----:B------:R-:W-:-:S13]  /*6cd0*/  ISETP.GE.AND P2, PT, R7, 0x1, PT ;  /* 0x000000010700780c */ /* 0x000fda0003f46270 */
[----:B------:R-:W-:Y:S05]  /*6ce0*/  @!P2 BRA `(.L_x_37) ;  /* 0x0000003000d8a947 */ /* 0x000fea0003800000 */
[----:B------:R-:W-:Y:S01]  /*6cf0*/  IMAD.MOV.U32 R9, RZ, RZ, R5 ;  /* 0x000000ffff097224 */ /* 0x000fe200078e0005 */
[----:B------:R-:W-:Y:S01]  /*6d00*/  MOV R8, R6 ;  /* 0x0000000600087202 */ /* 0x000fe20000000f00 */
[----:B------:R-:W-:Y:S01]  /*6d10*/  ULDC UR32, c[0x0][0x28c] ;  /* 0x0000a30000207ab9 */ /* 0x000fe20000000800 */
[----:B------:R-:W-:-:S05]  /*6d20*/  ULDC UR31, c[0x0][0x604] ;  /* 0x00018100001f7ab9 */ /* 0x000fca0000000800 */
.L_x_48:
[----:B------:R-:W-:Y:S05]  /*6d30*/  @!P0 BRA `(.L_x_38) ;  /* 0x0000000000048947 */ /* 0x000fea0003800000 */
[----:B------:R-:W-:Y:S01]  /*6d40*/  BPT.TRAP 0x1 ;  /* 0x000000040000795c */ /* 0x000fe20000300000 */
.L_x_38:
[----:B------:R-:W-:Y:S01]  /*6d50*/  ULEA UR6, UR53, UR38, 0x3 ;  /* 0x0000002635067291 */ /* 0x000fe2000f8e183f */
[----:B------:R-:W-:-:S08]  /*6d60*/  SHF.L.U32 R5, R18, 0x1f, RZ ;  /* 0x0000001f12057819 */ /* 0x000fd000000006ff */
[----:B------:R-:W1:Y:S02]  /*6d70*/  SYNCS.PHASECHK.TRANS64.TRYWAIT P2, [UR6+0x28400], R5 ;  /* 0x02840005ff0075a7 */ /* 0x000e640008040146 */
[----:B-1----:R-:W-:Y:S05]  /*6d80*/  @!P2 BRA `(.L_x_39) ;  /* 0x0000006800bca947 */ /* 0x002fea0003800000 */
.L_x_128:
        /* <DEDUP_REMOVED lines=37> */
.L_x_40:
[C---:B-1----:R-:W-:Y:S01]  /*6fe0*/  VIADD R5, R4.reuse, 0x1 ;  /* 0x0000000104057836 */ /* 0x042fe20000000000 */
[C---:B------:R-:W-:Y:S01]  /*6ff0*/  IADD3 R6, R4.reuse, 0x8, RZ ;  /* 0x0000000804067810 */ /* 0x040fe20007ffe0ff */
[C---:B------:R-:W-:Y:S01]  /*7000*/  VIADD R10, R4.reuse, 0x9 ;  /* 0x00000009040a7836 */ /* 0x040fe20000000000 */
[C---:B------:R-:W-:Y:S01]  /*7010*/  ISETP.GE.AND P4, PT, R4.reuse, UR32, PT ;  /* 0x0000002004007c0c */ /* 0x040fe2000bf86270 */
[C---:B------:R-:W-:Y:S01]  /*7020*/  VIADD R23, R4.reuse, 0x59 ;  /* 0x0000005904177836 */ /* 0x040fe20000000000 */
[----:B------:R-:W-:Y:S01]  /*7030*/  ISETP.GE.AND P3, PT, R5, UR32, PT ;  /* 0x0000002005007c0c */ /* 0x000fe2000bf66270 */
[----:B------:R-:W-:Y:S01]  /*7040*/  VIADD R12, R4, 0x71 ;  /* 0x00000071040c7836 */ /* 0x000fe20000000000 */
[----:B------:R-:W-:Y:S01]  /*7050*/  ISETP.GE.AND P2, PT, R6, UR32, PT ;  /* 0x0000002006007c0c */ /* 0x000fe2000bf46270 */
[C---:B------:R-:W-:Y:S01]  /*7060*/  VIADD R6, R4.reuse, 0x11 ;  /* 0x0000001104067836 */ /* 0x040fe20000000000 */
[C---:B------:R-:W-:Y:S01]  /*7070*/  IADD3 R5, R4.reuse, 0x10, RZ ;  /* 0x0000001004057810 */ /* 0x040fe20007ffe0ff */
[----:B------:R-:W-:Y:S01]  /*7080*/  VIADD R137, R4, 0x79 ;  /* 0x0000007904897836 */ /* 0x000fe20000000000 */
[----:B------:R-:W-:Y:S01]  /*7090*/  FSEL R24, R24, -INF , !P4 ;  /* 0xff80000018187808 */ /* 0x000fe20006000000 */
[----:B------:R-:W-:Y:S01]  /*70a0*/  ULEA UR6, UR10, UR38, 0x3 ;  /* 0x000000260a067291 */ /* 0x000fe2000f8e183f */
[----:B------:R-:W-:-:S02]  /*70b0*/  ISETP.GE.AND P6, PT, R5, UR32, PT ;  /* 0x0000002005007c0c */ /* 0x000fc4000bfc6270 */
[----:B------:R-:W-:Y:S02]  /*70c0*/  FSEL R5, R26, -INF , !P4 ;  /* 0xff8000001a057808 */ /* 0x000fe40006000000 */
[----:B------:R-:W-:Y:S02]  /*70d0*/  ISETP.GE.AND P4, PT, R6, UR32, PT ;  /* 0x0000002006007c0c */ /* 0x000fe4000bf86270 */
[----:B------:R-:W-:Y:S02]  /*70e0*/  IADD3 R6, R4, 0x18, RZ ;  /* 0x0000001804067810 */ /* 0x000fe40007ffe0ff */
[----:B------:R-:W-:Y:S02]  /*70f0*/  FSEL R25, R25, -INF , !P3 ;  /* 0xff80000019197808 */ /* 0x000fe40005800000 */
[----:B------:R-:W-:Y:S02]  /*7100*/  FSEL R27, R27, -INF , !P3 ;  /* 0xff8000001b1b7808 */ /* 0x000fe40005800000 */
[----:B------:R-:W-:Y:S01]  /*7110*/  ISETP.GE.AND P5, PT, R10, UR32, PT ;  /* 0x000000200a007c0c */ /* 0x000fe2000bfa6270 */
[----:B------:R-:W-:Y:S01]  /*7120*/  VIADD R10, R4, 0x19 ;  /* 0x00000019040a7836 */ /* 0x000fe20000000000 */
[----:B------:R-:W-:-:S02]  /*7130*/  ISETP.GE.AND P3, PT, R6, UR32, PT ;  /* 0x0000002006007c0c */ /* 0x000fc4000bf66270 */
[----:B------:R-:W-:Y:S02]  /*7140*/  IADD3 R6, R4, 0x20, RZ ;  /* 0x0000002004067810 */ /* 0x000fe40007ffe0ff */
[----:B------:R-:W-:Y:S02]  /*7150*/  FSEL R29, R29, -INF , !P5 ;  /* 0xff8000001d1d7808 */ /* 0x000fe40006800000 */
[----:B------:R-:W-:Y:S02]  /*7160*/  FSEL R31, R31, -INF , !P5 ;  /* 0xff8000001f1f7808 */ /* 0x000fe40006800000 */
[----:B------:R-:W-:Y:S02]  /*7170*/  ISETP.GE.AND P5, PT, R6, UR32, PT ;  /* 0x0000002006007c0c */ /* 0x000fe4000bfa6270 */
[----:B------:R-:W-:Y:S02]  /*7180*/  FMNMX R6, R5, R8, !PT ;  /* 0x0000000805067209 */ /* 0x000fe40007800000 */
[----:B------:R-:W-:-:S02]  /*7190*/  FSEL R28, R28, -INF , !P2 ;  /* 0xff8000001c1c7808 */ /* 0x000fc40005000000 */
[----:B------:R-:W-:Y:S02]  /*71a0*/  FSEL R30, R30, -INF , !P2 ;  /* 0xff8000001e1e7808 */ /* 0x000fe40005000000 */
[----:B------:R-:W-:Y:S01]  /*71b0*/  ISETP.GE.AND P2, PT, R10, UR32, PT ;  /* 0x000000200a007c0c */ /* 0x000fe2000bf46270 */
[----:B------:R-:W-:Y:S01]  /*71c0*/  VIADD R10, R4, 0x21 ;  /* 0x00000021040a7836 */ /* 0x000fe20000000000 */
[----:B------:R-:W-:Y:S02]  /*71d0*/  FMNMX R11, R27, R6, !PT ;  /* 0x000000061b0b7209 */ /* 0x000fe40007800000 */
[----:B------:R-:W-:Y:S02]  /*71e0*/  FSEL R32, R32, -INF , !P6 ;  /* 0xff80000020207808 */ /* 0x000fe40007000000 */
[----:B------:R-:W-:Y:S02]  /*71f0*/  FSEL R34, R34, -INF , !P6 ;  /* 0xff80000022227808 */ /* 0x000fe40007000000 */
[----:B------:R-:W-:-:S02]  /*7200*/  FMNMX R6, R30, R11, !PT ;  /* 0x0000000b1e067209 */ /* 0x000fc40007800000 */
[----:B------:R-:W-:Y:S02]  /*7210*/  ISETP.GE.AND P6, PT, R10, UR32, PT ;  /* 0x000000200a007c0c */ /* 0x000fe4000bfc6270 */
[----:B------:R-:W-:Y:S02]  /*7220*/  IADD3 R10, R4, 0x28, RZ ;  /* 0x00000028040a7810 */ /* 0x000fe40007ffe0ff */
[----:B------:R-:W-:Y:S02]  /*7230*/  FMNMX R11, R31, R6, !PT ;  /* 0x000000061f0b7209 */ /* 0x000fe40007800000 */
[----:B------:R-:W-:Y:S02]  /*7240*/  FSEL R33, R33, -INF , !P4 ;  /* 0xff80000021217808 */ /* 0x000fe40006000000 */
[----:B------:R-:W-:Y:S02]  /*7250*/  FSEL R35, R35, -INF , !P4 ;  /* 0xff80000023237808 */ /* 0x000fe40006000000 */
[----:B------:R-:W-:Y:S01]  /*7260*/  ISETP.GE.AND P4, PT, R10, UR32, PT ;  /* 0x000000200a007c0c */ /* 0x000fe2000bf86270 */
[----:B------:R-:W-:Y:S01]  /*7270*/  VIADD R10, R4, 0x29 ;  /* 0x00000029040a7836 */ /* 0x000fe20000000000 */
[----:B------:R-:W-:-:S02]  /*7280*/  FMNMX R6, R34, R11, !PT ;  /* 0x0000000b22067209 */ /* 0x000fc40007800000 */
[----:B------:R-:W-:Y:S02]  /*7290*/  FSEL R36, R36, -INF , !P3 ;  /* 0xff80000024247808 */ /* 0x000fe40005800000 */
[----:B------:R-:W-:Y:S02]  /*72a0*/  FSEL R38, R38, -INF , !P3 ;  /* 0xff80000026267808 */ /* 0x000fe40005800000 */
[----:B------:R-:W-:Y:S02]  /*72b0*/  ISETP.GE.AND P3, PT, R10, UR32, PT ;  /* 0x000000200a007c0c */ /* 0x000fe4000bf66270 */
[----:B------:R-:W-:Y:S02]  /*72c0*/  FMNMX R11, R35, R6, !PT ;  /* 0x00000006230b7209 */ /* 0x000fe40007800000 */
[----:B------:R-:W-:Y:S02]  /*72d0*/  IADD3 R10, R4, 0x30, RZ ;  /* 0x00000030040a7810 */ /* 0x000fe40007ffe0ff */
[----:B------:R-:W-:-:S02]  /*72e0*/  FSEL R37, R37, -INF , !P2 ;  /* 0xff80000025257808 */ /* 0x000fc40005000000 */
[----:B------:R-:W-:Y:S02]  /*72f0*/  FSEL R39, R39, -INF , !P2 ;  /* 0xff80000027277808 */ /* 0x000fe40005000000 */
[----:B------:R-:W-:Y:S02]  /*7300*/  FMNMX R6, R38, R11, !PT ;  /* 0x0000000b26067209 */ /* 0x000fe40007800000 */
[----:B------:R-:W-:Y:S01]  /*7310*/  ISETP.GE.AND P2, PT, R10, UR32, PT ;  /* 0x000000200a007c0c */ /* 0x000fe2000bf46270 */
[----:B------:R-:W-:Y:S01]  /*7320*/  VIADD R10, R4, 0x31 ;  /* 0x00000031040a7836 */ /* 0x000fe20000000000 */
[----:B------:R-:W-:Y:S02]  /*7330*/  FSEL R42, R42, -INF , !P5 ;  /* 0xff8000002a2a7808 */ /* 0x000fe40006800000 */
[----:B------:R-:W-:Y:S02]  /*7340*/  FMNMX R11, R39, R6, !PT ;  /* 0x00000006270b7209 */ /* 0x000fe40007800000 */
[----:B------:R-:W-:-:S02]  /*7350*/  FSEL R40, R40, -INF , !P5 ;  /* 0xff80000028287808 */ /* 0x000fc40006800000 */
[----:B------:R-:W-:Y:S02]  /*7360*/  ISETP.GE.AND P5, PT, R10, UR32, PT ;  /* 0x000000200a007c0c */ /* 0x000fe4000bfa6270 */
[----:B------:R-:W-:Y:S02]  /*7370*/  IADD3 R10, R4, 0x38, RZ ;  /* 0x00000038040a7810 */ /* 0x000fe40007ffe0ff */
[----:B------:R-:W-:Y:S02]  /*7380*/  FSEL R43, R43, -INF , !P6 ;  /* 0xff8000002b2b7808 */ /* 0x000fe40007000000 */
[----:B------:R-:W-:Y:S02]  /*7390*/  FMNMX R6, R42, R11, !PT ;  /* 0x0000000b2a067209 */ /* 0x000fe40007800000 */
[----:B------:R-:W-:Y:S02]  /*73a0*/  FSEL R41, R41, -INF , !P6 ;  /* 0xff80000029297808 */ /* 0x000fe40007000000 */
[----:B------:R-:W-:Y:S01]  /*73b0*/  ISETP.GE.AND P6, PT, R10, UR32, PT ;  /* 0x000000200a007c0c */ /* 0x000fe2000bfc6270 */
[----:B------:R-:W-:Y:S01]  /*73c0*/  VIADD R10, R4, 0x39 ;  /* 0x00000039040a7836 */ /* 0x000fe20000000000 */
[----:B------:R-:W-:-:S02]  /*73d0*/  FSEL R46, R46, -INF , !P4 ;  /* 0xff8000002e2e7808 */ /* 0x000fc40006000000 */
[----:B------:R-:W-:Y:S02]  /*73e0*/  FMNMX R11, R43, R6, !PT ;  /* 0x000000062b0b7209 */ /* 0x000fe40007800000 */
[----:B------:R-:W-:Y:S02]  /*73f0*/  FSEL R47, R47, -INF , !P3 ;  /* 0xff8000002f2f7808 */ /* 0x000fe40005800000 */
[----:B------:R-:W-:Y:S02]  /*7400*/  FMNMX R6, R46, R11, !PT ;  /* 0x0000000b2e067209 */ /* 0x000fe40007800000 */
[----:B------:R-:W-:Y:S02]  /*7410*/  FSEL R44, R44, -INF , !P4 ;  /* 0xff8000002c2c7808 */ /* 0x000fe40006000000 */
[----:B------:R-:W-:Y:S02]  /*7420*/  ISETP.GE.AND P4, PT, R10, UR32, PT ;  /* 0x000000200a007c0c */ /* 0x000fe4000bf86270 */
[----:B------:R-:W-:-:S02]  /*7430*/  IADD3 R10, R4, 0x40, RZ ;  /* 0x00000040040a7810 */ /* 0x000fc40007ffe0ff */
[----:B------:R-:W-:Y:S02]  /*7440*/  FSEL R50, R50, -INF , !P2 ;  /* 0xff80000032327808 */ /* 0x000fe40005000000 */
[----:B------:R-:W-:Y:S02]  /*7450*/  FMNMX R11, R47, R6, !PT ;  /* 0x000000062f0b7209 */ /* 0x000fe40007800000 */
[----:B------:R-:W-:Y:S02]  /*7460*/  FSEL R45, R45, -INF , !P3 ;  /* 0xff8000002d2d7808 */ /* 0x000fe40005800000 */
[----:B------:R-:W-:Y:S01]  /*7470*/  ISETP.GE.AND P3, PT, R10, UR32, PT ;  /* 0x000000200a007c0c */ /* 0x000fe2000bf66270 */
[----:B------:R-:W-:Y:S01]  /*7480*/  VIADD R10, R4, 0x41 ;  /* 0x00000041040a7836 */ /* 0x000fe20000000000 */
[----:B------:R-:W-:Y:S02]  /*7490*/  FSEL R51, R51, -INF , !P5 ;  /* 0xff80000033337808 */ /* 0x000fe40006800000 */
[----:B------:R-:W-:-:S02]  /*74a0*/  FMNMX R6, R50, R11, !PT ;  /* 0x0000000b32067209 */ /* 0x000fc40007800000 */
[----:B------:R-:W-:Y:S02]  /*74b0*/  FSEL R48, R48, -INF , !P2 ;  /* 0xff80000030307808 */ /* 0x000fe40005000000 */
[----:B------:R-:W-:Y:S02]  /*74c0*/  FSEL R54, R54, -INF , !P6 ;  /* 0xff80000036367808 */ /* 0x000fe40007000000 */
[----:B------:R-:W-:Y:S02]  /*74d0*/  FMNMX R11, R51, R6, !PT ;  /* 0x00000006330b7209 */ /* 0x000fe40007800000 */
[----:B------:R-:W-:Y:S02]  /*74e0*/  ISETP.GE.AND P2, PT, R10, UR32, PT ;  /* 0x000000200a007c0c */ /* 0x000fe4000bf46270 */
[----:B------:R-:W-:Y:S02]  /*74f0*/  IADD3 R10, R4, 0x48, RZ ;  /* 0x00000048040a7810 */ /* 0x000fe40007ffe0ff */
[----:B------:R-:W-:-:S02]  /*7500*/  FSEL R55, R55, -INF , !P4 ;  /* 0xff80000037377808 */ /* 0x000fc40006000000 */
[----:B------:R-:W-:Y:S02]  /*7510*/  FMNMX R6, R54, R11, !PT ;  /* 0x0000000b36067209 */ /* 0x000fe40007800000 */
[----:B------:R-:W-:Y:S02]  /*7520*/  FSEL R49, R49, -INF , !P5 ;  /* 0xff80000031317808 */ /* 0x000fe40006800000 */
[----:B------:R-:W-:Y:S01]  /*7530*/  ISETP.GE.AND P5, PT, R10, UR32, PT ;  /* 0x000000200a007c0c */ /* 0x000fe2000bfa6270 */
[----:B------:R-:W-:Y:S01]  /*7540*/  VIADD R10, R4, 0x49 ;  /* 0x00000049040a7836 */ /* 0x000fe20000000000 */
[----:B------:R-:W-:Y:S02]  /*7550*/  FSEL R58, R58, -INF , !P3 ;  /* 0xff8000003a3a7808 */ /* 0x000fe40005800000 */
[----:B------:R-:W-:Y:S02]  /*7560*/  FMNMX R11, R55, R6, !PT ;  /* 0x00000006370b7209 */ /* 0x000fe40007800000 */
[----:B------:R-:W-:-:S02]  /*7570*/  FSEL R52, R52, -INF , !P6 ;  /* 0xff80000034347808 */ /* 0x000fc40007000000 */
[----:B------:R-:W-:Y:S02]  /*7580*/  ISETP.GE.AND P6, PT, R10, UR32, PT ;  /* 0x000000200a007c0c */ /* 0x000fe4000bfc6270 */
[----:B------:R-:W-:Y:S02]  /*7590*/  FSEL R59, R59, -INF , !P2 ;  /* 0xff8000003b3b7808 */ /* 0x000fe40005000000 */
[----:B------:R-:W-:Y:S02]  /*75a0*/  FMNMX R6, R58, R11, !PT ;  /* 0x0000000b3a067209 */ /* 0x000fe40007800000 */
[----:B------:R-:W-:Y:S02]  /*75b0*/  IADD3 R10, R4, 0x50, RZ ;  /* 0x00000050040a7810 */ /* 0x000fe40007ffe0ff */
[----:B------:R-:W-:Y:S02]  /*75c0*/  FSEL R53, R53, -INF , !P4 ;  /* 0xff80000035357808 */ /* 0x000fe40006000000 */
[----:B------:R-:W-:-:S02]  /*75d0*/  FSEL R62, R62, -INF , !P5 ;  /* 0xff8000003e3e7808 */ /* 0x000fc40006800000 */
[----:B------:R-:W-:Y:S02]  /*75e0*/  FMNMX R11, R59, R6, !PT ;  /* 0x000000063b0b7209 */ /* 0x000fe40007800000 */
[----:B------:R-:W-:Y:S01]  /*75f0*/  ISETP.GE.AND P4, PT, R10, UR32, PT ;  /* 0x000000200a007c0c */ /* 0x000fe2000bf86270 */
[----:B------:R-:W-:Y:S01]  /*7600*/  VIADD R10, R4, 0x51 ;  /* 0x00000051040a7836 */ /* 0x000fe20000000000 */
[----:B------:R-:W-:Y:S02]  /*7610*/  FSEL R63, R63, -INF , !P6 ;  /* 0xff8000003f3f7808 */ /* 0x000fe40007000000 */
[----:B------:R-:W-:Y:S02]  /*7620*/  FMNMX R6, R62, R11, !PT ;  /* 0x0000000b3e067209 */ /* 0x000fe40007800000 */
[----:B------:R-:W-:Y:S02]  /*7630*/  FSEL R56, R56, -INF , !P3 ;  /* 0xff80000038387808 */ /* 0x000fe40005800000 */
[----:B------:R-:W-:-:S02]  /*7640*/  ISETP.GE.AND P3, PT, R10, UR32, PT ;  /* 0x000000200a007c0c */ /* 0x000fc4000bf66270 */
        /* <DEDUP_REMOVED lines=8> */
[----:B------:R-:W-:Y:S02]  /*76d0*/  P2R R13, PR, RZ, 0x2 ;  /* 0x00000002ff0d7803 */ /* 0x000fe40000000000 */
[----:B------:R-:W-:Y:S02]  /*76e0*/  IADD3 R26, R4, 0x60, RZ ;  /* 0x00000060041a7810 */ /* 0x000fe40007ffe0ff */
[----:B------:R-:W-:Y:S02]  /*76f0*/  ISETP.GE.AND P1, PT, R23, UR32, PT ;  /* 0x0000002017007c0c */ /* 0x000fe4000bf26270 */
[----:B------:R-:W-:Y:S02]  /*7700*/  FSEL R70, R70, -INF , !P2 ;  /* 0xff80000046467808 */ /* 0x000fe40005000000 */
[----:B------:R-:W-:-:S02]  /*7710*/  FMNMX R11, R67, R6, !PT ;  /* 0x00000006430b7209 */ /* 0x000fc40007800000 */
[----:B------:R-:W-:Y:S02]  /*7720*/  P2R R14, PR, RZ, 0x1 ;  /* 0x00000001ff0e7803 */ /* 0x000fe40000000000 */
[----:B------:R-:W-:Y:S02]  /*7730*/  FSEL R60, R60, -INF , !P5 ;  /* 0xff8000003c3c7808 */ /* 0x000fe40006800000 */
[----:B------:R-:W-:Y:S02]  /*7740*/  ISETP.GE.AND P5, PT, R26, UR32, PT ;  /* 0x000000201a007c0c */ /* 0x000fe4000bfa6270 */
[----:B------:R-:W-:Y:S02]  /*7750*/  ISETP.GE.AND P0, PT, R10, UR32, PT ;  /* 0x000000200a007c0c */ /* 0x000fe4000bf06270 */
[----:B------:R-:W-:Y:S02]  /*7760*/  FSEL R71, R71, -INF , !P1 ;  /* 0xff80000047477808 */ /* 0x000fe40004800000 */
[----:B------:R-:W-:-:S02]  /*7770*/  FMNMX R6, R70, R11, !PT ;  /* 0x0000000b46067209 */ /* 0x000fc40007800000 */
[----:B------:R-:W-:Y:S02]  /*7780*/  IADD3 R10, R4, 0x68, RZ ;  /* 0x00000068040a7810 */ /* 0x000fe40007ffe0ff */
[----:B------:R-:W-:Y:S02]  /*7790*/  FSEL R74, R74, -INF , !P5 ;  /* 0xff8000004a4a7808 */ /* 0x000fe40006800000 */
[----:B------:R-:W-:Y:S02]  /*77a0*/  FMNMX R11, R71, R6, !PT ;  /* 0x00000006470b7209 */ /* 0x000fe40007800000 */
[----:B------:R-:W-:Y:S01]  /*77b0*/  ISETP.GE.AND P1, PT, R10, UR32, PT ;  /* 0x000000200a007c0c */ /* 0x000fe2000bf26270 */
[----:B------:R-:W-:Y:S01]  /*77c0*/  VIADD R10, R4, 0x69 ;  /* 0x00000069040a7836 */ /* 0x000fe20000000000 */
[----:B------:R-:W-:Y:S02]  /*77d0*/  FSEL R75, R75, -INF , !P0 ;  /* 0xff8000004b4b7808 */ /* 0x000fe40004000000 */
[----:B------:R-:W-:-:S02]  /*77e0*/  FMNMX R6, R74, R11, !PT ;  /* 0x0000000b4a067209 */ /* 0x000fc40007800000 */
[----:B------:R-:W-:Y:S02]  /*77f0*/  FSEL R68, R68, -INF , !P2 ;  /* 0xff80000044447808 */ /* 0x000fe40005000000 */
[----:B------:R-:W-:Y:S02]  /*7800*/  ISETP.GE.AND P2, PT, R10, UR32, PT ;  /* 0x000000200a007c0c */ /* 0x000fe4000bf46270 */
[----:B------:R-:W-:Y:S02]  /*7810*/  IADD3 R10, R4, 0x70, RZ ;  /* 0x00000070040a7810 */ /* 0x000fe40007ffe0ff */
[----:B------:R-:W-:Y:S02]  /*7820*/  FSEL R78, R78, -INF , !P1 ;  /* 0xff8000004e4e7808 */ /* 0x000fe40004800000 */
[----:B------:R-:W-:Y:S02]  /*7830*/  FMNMX R11, R75, R6, !PT ;  /* 0x000000064b0b7209 */ /* 0x000fe40007800000 */
[----:B------:R-:W-:-:S02]  /*7840*/  FSEL R65, R65, -INF , !P3 ;  /* 0xff80000041417808 */ /* 0x000fc40005800000 */
[----:B------:R-:W-:Y:S02]  /*7850*/  FSEL R79, R79, -INF , !P2 ;  /* 0xff8000004f4f7808 */ /* 0x000fe40005000000 */
[----:B------:R-:W-:Y:S02]  /*7860*/  FMNMX R6, R78, R11, !PT ;  /* 0x0000000b4e067209 */ /* 0x000fe40007800000 */
[----:B------:R-:W-:Y:S02]  /*7870*/  ISETP.GE.AND P3, PT, R10, UR32, PT ;  /* 0x000000200a007c0c */ /* 0x000fe4000bf66270 */
[----:B------:R-:W-:Y:S02]  /*7880*/  FSEL R64, R64, -INF , !P4 ;  /* 0xff80000040407808 */ /* 0x000fe40006000000 */
[----:B------:R-:W-:Y:S02]  /*7890*/  IADD3 R136, R4, 0x78, RZ ;  /* 0x0000007804887810 */ /* 0x000fe40007ffe0ff */
[----:B------:R-:W-:-:S02]  /*78a0*/  FSEL R82, R82, -INF , !P3 ;  /* 0xff80000052527808 */ /* 0x000fc40005800000 */
[----:B------:R-:W-:Y:S02]  /*78b0*/  FMNMX R11, R79, R6, !PT ;  /* 0x000000064f0b7209 */ /* 0x000fe40007800000 */
[----:B------:R-:W-:Y:S02]  /*78c0*/  ISETP.GE.AND P4, PT, R12, UR32, PT ;  /* 0x000000200c007c0c */ /* 0x000fe4000bf86270 */
[----:B------:R-:W-:Y:S02]  /*78d0*/  FMNMX R6, R82, R11, !PT ;  /* 0x0000000b52067209 */ /* 0x000fe40007800000 */
[----:B------:R-:W-:Y:S02]  /*78e0*/  FSEL R83, R83, -INF , !P4 ;  /* 0xff80000053537808 */ /* 0x000fe40006000000 */
[----:B------:R-:W-:Y:S02]  /*78f0*/  ISETP.GE.AND P5, PT, R136, UR32, PT ;  /* 0x0000002088007c0c */ /* 0x000fe4000bfa6270 */
[----:B------:R-:W-:-:S02]  /*7900*/  FSEL R61, R61, -INF , !P6 ;  /* 0xff8000003d3d7808 */ /* 0x000fc40007000000 */
[----:B------:R-:W-:Y:S02]  /*7910*/  FSEL R86, R86, -INF , !P5 ;  /* 0xff80000056567808 */ /* 0x000fe40006800000 */
[----:B------:R-:W-:Y:S02]  /*7920*/  FMNMX R11, R83, R6, !PT ;  /* 0x00000006530b7209 */ /* 0x000fe40007800000 */
[----:B------:R-:W-:Y:S02]  /*7930*/  ISETP.GE.AND P6, PT, R137, UR32, PT ;  /* 0x0000002089007c0c */ /* 0x000fe4000bfc6270 */
[----:B------:R-:W-:Y:S02]  /*7940*/  FMNMX R6, R86, R11, !PT ;  /* 0x0000000b56067209 */ /* 0x000fe40007800000 */
[----:B------:R-:W-:Y:S02]  /*7950*/  FSEL R87, R87, -INF , !P6 ;  /* 0xff80000057577808 */ /* 0x000fe40007000000 */
[----:B------:R-:W-:-:S02]  /*7960*/  P2R R15, PR, RZ, 0x4 ;  /* 0x00000004ff0f7803 */ /* 0x000fc40000000000 */
[----:B------:R-:W-:Y:S02]  /*7970*/  FMNMX R10, R87, R6, !PT ;  /* 0x00000006570a7209 */ /* 0x000fe40007800000 */
[----:B------:R-:W-:Y:S02]  /*7980*/  P2R R21, PR, RZ, 0x1 ;  /* 0x00000001ff157803 */ /* 0x000fe40000000000 */
[----:B------:R-:W-:Y:S01]  /*7990*/  ISETP.GE.AND P0, PT, R26, UR32, PT ;  /* 0x000000201a007c0c */ /* 0x000fe2000bf06270 */
[----:B------:R-:W1:Y:S01]  /*79a0*/  SHFL.BFLY PT, R11, R10, 0x1, 0x1f ;  /* 0x0c201f000a0b7f89 */ /* 0x000e6200000e0000 */
[----:B------:R-:W-:Y:S02]  /*79b0*/  P2R R20, PR, RZ, 0x2 ;  /* 0x00000002ff147803 */ /* 0x000fe40000000000 */
[----:B------:R-:W-:Y:S02]  /*79c0*/  FSEL R72, R72, -INF , !P0 ;  /* 0xff80000048487808 */ /* 0x000fe40004000000 */
[----:B------:R-:W-:-:S02]  /*79d0*/  ISETP.NE.AND P0, PT, R21, RZ, PT ;  /* 0x000000ff1500720c */ /* 0x000fc40003f05270 */
[----:B------:R-:W-:Y:S02]  /*79e0*/  ISETP.GE.AND P1, PT, R23, UR32, PT ;  /* 0x0000002017007c0c */ /* 0x000fe4000bf26270 */
[----:B------:R-:W-:Y:S02]  /*79f0*/  FSEL R73, R73, -INF , !P0 ;  /* 0xff80000049497808 */ /* 0x000fe40004000000 */
[----:B------:R-:W-:Y:S02]  /*7a00*/  ISETP.NE.AND P0, PT, R14, RZ, PT ;  /* 0x000000ff0e00720c */ /* 0x000fe40003f05270 */
[----:B------:R-:W-:Y:S02]  /*7a10*/  FSEL R69, R69, -INF , !P1 ;  /* 0xff80000045457808 */ /* 0x000fe40004800000 */
[----:B------:R-:W-:Y:S02]  /*7a20*/  ISETP.NE.AND P1, PT, R20, RZ, PT ;  /* 0x000000ff1400720c */ /* 0x000fe40003f25270 */
[----:B------:R-:W-:-:S02]  /*7a30*/  FSEL R80, R80, -INF , !P3 ;  /* 0xff80000050507808 */ /* 0x000fc40005800000 */
[----:B------:R-:W-:Y:S02]  /*7a40*/  FSEL R76, R76, -INF , !P1 ;  /* 0xff8000004c4c7808 */ /* 0x000fe40004800000 */
[----:B------:R-:W-:Y:S02]  /*7a50*/  ISETP.NE.AND P1, PT, R13, RZ, PT ;  /* 0x000000ff0d00720c */ /* 0x000fe40003f25270 */
[----:B------:R-:W-:Y:S02]  /*7a60*/  FSEL R81, R81, -INF , !P4 ;  /* 0xff80000051517808 */ /* 0x000fe40006000000 */
[----:B-1----:R-:W-:Y:S02]  /*7a70*/  FMNMX R12, R10, R11, !PT ;  /* 0x0000000b0a0c7209 */ /* 0x002fe40007800000 */
[----:B------:R-:W-:Y:S02]  /*7a80*/  FMNMX R10, R24, R9, !PT ;  /* 0x00000009180a7209 */ /* 0x000fe40007800000 */
[----:B------:R-:W-:Y:S01]  /*7a90*/  FSEL R84, R84, -INF , !P5 ;  /* 0xff80000054547808 */ /* 0x000fe20006800000 */
[----:B------:R-:W1:Y:S01]  /*7aa0*/  SHFL.BFLY PT, R11, R12, 0x2, 0x1f ;  /* 0x0c401f000c0b7f89 */ /* 0x000e6200000e0000 */
[----:B------:R-:W-:-:S02]  /*7ab0*/  FSEL R85, R85, -INF , !P6 ;  /* 0xff80000055557808 */ /* 0x000fc40007000000 */
[----:B-1----:R-:W-:-:S04]  /*7ac0*/  FMNMX R6, R12, R11, !PT ;  /* 0x0000000b0c067209 */ /* 0x002fc80007800000 */
[----:B------:R-:W-:-:S04]  /*7ad0*/  FSETP.NEU.AND P2, PT, R6, -INF , PT ;  /* 0xff8000000600780b */ /* 0x000fc80003f4d000 */
[----:B------:R-:W-:Y:S02]  /*7ae0*/  FSEL R11, R6, RZ, P2 ;  /* 0x000000ff060b7208 */ /* 0x000fe40001000000 */
[----:B------:R-:W-:-:S03]  /*7af0*/  ISETP.NE.AND P2, PT, R15, RZ, PT ;  /* 0x000000ff0f00720c */ /* 0x000fc60003f45270 */
[----:B------:R-:W-:Y:S01]  /*7b00*/  FMUL R136, R11, UR31 ;  /* 0x0000001f0b887c20 */ /* 0x000fe20008400000 */
[----:B------:R-:W-:-:S03]  /*7b10*/  FSEL R77, R77, -INF , !P2 ;  /* 0xff8000004d4d7808 */ /* 0x000fc60005000000 */
[--C-:B------:R-:W-:Y:S01]  /*7b20*/  FFMA R14, R5, UR31, -R136.reuse ;  /* 0x0000001f050e7c23 */ /* 0x100fe20008000888 */
[----:B------:R-:W-:Y:S01]  /*7b30*/  FMNMX R5, R25, R10, !PT ;  /* 0x0000000a19057209 */ /* 0x000fe20007800000 */
[--C-:B------:R-:W-:Y:S01]  /*7b40*/  FFMA R13, R27, UR31, -R136.reuse ;  /* 0x0000001f1b0d7c23 */ /* 0x100fe20008000888 */
[--C-:B------:R-:W-:Y:S01]  /*7b50*/  FFMA R27, R30, UR31, -R136.reuse ;  /* 0x0000001f1e1b7c23 */ /* 0x100fe20008000888 */
        /* <DEDUP_REMOVED lines=18> */
[----:B------:R-:W1:Y:S01]  /*7c80*/  MUFU.EX2 R10, R14 ;  /* 0x0000000e000a7308 */ /* 0x000e620000000800 */
[----:B------:R-:W-:Y:S01]  /*7c90*/  @!P3 FMUL R13, R13, 0.5 ;  /* 0x3f0000000d0db820 */ /* 0x000fe20000400000 */
[----:B------:R-:W-:Y:S01]  /*7ca0*/  FMNMX R12, R36, R5, !PT ;  /* 0x00000005240c7209 */ /* 0x000fe20007800000 */
[--C-:B------:R-:W-:Y:S01]  /*7cb0*/  FFMA R46, R55, UR31, -R136.reuse ;  /* 0x0000001f372e7c23 */ /* 0x100fe20008000888 */
[----:B------:R-:W-:Y:S01]  /*7cc0*/  @!P4 FMUL R27, R27, 0.5 ;  /* 0x3f0000001b1bc820 */ /* 0x000fe20000400000 */
[--C-:B------:R-:W-:Y:S01]  /*7cd0*/  FFMA R42, R51, UR31, -R136.reuse ;  /* 0x0000001f332a7c23 */ /* 0x100fe20008000888 */
[----:B------:R-:W-:Y:S01]  /*7ce0*/  FMNMX R5, R37, R12, !PT ;  /* 0x0000000c25057209 */ /* 0x000fe20007800000 */
[--C-:B------:R-:W-:Y:S01]  /*7cf0*/  FFMA R50, R59, UR31, -R136.reuse ;  /* 0x0000001f3b327c23 */ /* 0x100fe20008000888 */
[----:B------:R-:W2:Y:S01]  /*7d00*/  MUFU.EX2 R13, R13 ;  /* 0x0000000d000d7308 */ /* 0x000ea20000000800 */
[----:B------:R-:W-:Y:S01]  /*7d10*/  @!P5 FMUL R31, R31, 0.5 ;  /* 0x3f0000001f1fd820 */ /* 0x000fe20000400000 */
[----:B------:R-:W-:Y:S01]  /*7d20*/  FMNMX R12, R40, R5, !PT ;  /* 0x00000005280c7209 */ /* 0x000fe20007800000 */
[--C-:B------:R-:W-:Y:S01]  /*7d30*/  FFMA R51, R63, UR31, -R136.reuse ;  /* 0x0000001f3f337c23 */ /* 0x100fe20008000888 */
[----:B------:R-:W-:Y:S01]  /*7d40*/  @!P6 FMUL R34, R34, 0.5 ;  /* 0x3f0000002222e820 */ /* 0x000fe20000400000 */
[--C-:B------:R-:W-:Y:S01]  /*7d50*/  FFMA R59, R75, UR31, -R136.reuse ;  /* 0x0000001f4b3b7c23 */ /* 0x100fe20008000888 */
[----:B------:R-:W-:Y:S01]  /*7d60*/  FMNMX R5, R41, R12, !PT ;  /* 0x0000000c29057209 */ /* 0x000fe20007800000 */
[--C-:B------:R-:W-:Y:S01]  /*7d70*/  FFMA R55, R71, UR31, -R136.reuse ;  /* 0x0000001f47377c23 */ /* 0x100fe20008000888 */
[----:B------:R-:W3:Y:S01]  /*7d80*/  MUFU.EX2 R27, R27 ;  /* 0x0000001b001b7308 */ /* 0x000ee20000000800 */
[----:B-1----:R-:W-:Y:S01]  /*7d90*/  @!P2 FMUL R10, R10, R10 ;  /* 0x0000000a0a0aa220 */ /* 0x002fe20000400000 */
[----:B------:R-:W-:Y:S01]  /*7da0*/  FSETP.GEU.AND P2, PT, R15, -126, PT ;  /* 0xc2fc00000f00780b */ /* 0x000fe20003f4e000 */
[--C-:B------:R-:W-:Y:S01]  /*7db0*/  FFMA R63, R79, UR31, -R136.reuse ;  /* 0x0000001f4f3f7c23 */ /* 0x100fe20008000888 */
[----:B------:R-:W-:Y:S01]  /*7dc0*/  FMNMX R14, R44, R5, !PT ;  /* 0x000000052c0e7209 */ /* 0x000fe20007800000 */
[----:B------:R-:W-:-:S03]  /*7dd0*/  FFMA R71, R87, UR31, -R136 ;  /* 0x0000001f57477c23 */ /* 0x000fc60008000888 */
[----:B------:R-:W1:Y:S01]  /*7de0*/  MUFU.EX2 R12, R31 ;  /* 0x0000001f000c7308 */ /* 0x000e620000000800 */
[----:B--2---:R-:W-:Y:S01]  /*7df0*/  @!P3 FMUL R13, R13, R13 ;  /* 0x0000000d0d0db220 */ /* 0x004fe20000400000 */
[----:B------:R-:W-:Y:S02]  /*7e00*/  FSETP.GEU.AND P3, PT, R38, -126, PT ;  /* 0xc2fc00002600780b */ /* 0x000fe40003f6e000 */
[----:B------:R-:W-:-:S03]  /*7e10*/  FMNMX R5, R45, R14, !PT ;  /* 0x0000000e2d057209 */ /* 0x000fc60007800000 */
[----:B------:R-:W-:Y:S01]  /*7e20*/  @!P2 FMUL R15, R15, 0.5 ;  /* 0x3f0000000f0fa820 */ /* 0x000fe20000400000 */
[----:B------:R2:W4:Y:S01]  /*7e30*/  MUFU.EX2 R14, R34 ;  /* 0x00000022000e7308 */ /* 0x0005220000000800 */
[----:B---3--:R-:W-:Y:S01]  /*7e40*/  @!P4 FMUL R27, R27, R27 ;  /* 0x0000001b1b1bc220 */ /* 0x008fe20000400000 */
[----:B------:R-:W-:Y:S02]  /*7e50*/  FSETP.GEU.AND P4, PT, R39, -126, PT ;  /* 0xc2fc00002700780b */ /* 0x000fe40003f8e000 */
[----:B------:R-:W-:-:S03]  /*7e60*/  FMNMX R20, R48, R5, !PT ;  /* 0x0000000530147209 */ /* 0x000fc60007800000 */
[----:B------:R-:W-:Y:S01]  /*7e70*/  @!P3 FMUL R38, R38, 0.5 ;  /* 0x3f0000002626b820 */ /* 0x000fe20000400000 */
[----:B------:R-:W3:Y:S01]  /*7e80*/  MUFU.EX2 R15, R15 ;  /* 0x0000000f000f7308 */ /* 0x000ee20000000800 */
[----:B-1----:R-:W-:Y:S01]  /*7e90*/  @!P5 FMUL R12, R12, R12 ;  /* 0x0000000c0c0cd220 */ /* 0x002fe20000400000 */
[----:B------:R-:W-:Y:S01]  /*7ea0*/  FSETP.GEU.AND P5, PT, R21, -126, PT ;  /* 0xc2fc00001500780b */ /* 0x000fe20003fae000 */
[--C-:B--2---:R-:W-:Y:S01]  /*7eb0*/  FFMA R34, R43, UR31, -R136.reuse ;  /* 0x0000001f2b227c23 */ /* 0x104fe20008000888 */
[----:B------:R-:W-:Y:S01]  /*7ec0*/  FMNMX R5, R49, R20, !PT ;  /* 0x0000001431057209 */ /* 0x000fe20007800000 */
[--C-:B------:R-:W-:Y:S01]  /*7ed0*/  FFMA R43, R58, UR31, -R136.reuse ;  /* 0x0000001f3a2b7c23 */ /* 0x100fe20008000888 */
[--C-:B------:R-:W-:Y:S01]  /*7ee0*/  FFMA R58, R62, UR31, -R136.reuse ;  /* 0x0000001f3e3a7c23 */ /* 0x100fe20008000888 */
[----:B------:R-:W-:Y:S01]  /*7ef0*/  @!P4 FMUL R39, R39, 0.5 ;  /* 0x3f0000002727c820 */ /* 0x000fe20000400000 */
[----:B------:R1:W2:Y:S01]  /*7f00*/  MUFU.EX2 R31, R38 ;  /* 0x00000026001f7308 */ /* 0x0002a20000000800 */
[----:B------:R-:W-:Y:S01]  /*7f10*/  FMNMX R20, R52, R5, !PT ;  /* 0x0000000534147209 */ /* 0x000fe20007800000 */
[----:B----4-:R-:W-:Y:S01]  /*7f20*/  @!P6 FMUL R14, R14, R14 ;  /* 0x0000000e0e0ee220 */ /* 0x010fe20000400000 */
[----:B------:R-:W-:Y:S01]  /*7f30*/  FSETP.GEU.AND P6, PT, R34, -126, PT ;  /* 0xc2fc00002200780b */ /* 0x000fe20003fce000 */
[--C-:B------:R-:W-:Y:S01]  /*7f40*/  FFMA R62, R67, UR31, -R136.reuse ;  /* 0x0000001f433e7c23 */ /* 0x100fe20008000888 */
[----:B------:R-:W-:Y:S01]  /*7f50*/  FMNMX R5, R53, R20, !PT ;  /* 0x0000001435057209 */ /* 0x000fe20007800000 */
[--C-:B------:R-:W-:Y:S01]  /*7f60*/  FFMA R67, R83, UR31, -R136.reuse ;  /* 0x0000001f53437c23 */ /* 0x100fe20008000888 */
[----:B------:R-:W-:Y:S01]  /*7f70*/  @!P5 FMUL R21, R21, 0.5 ;  /* 0x3f0000001515d820 */ /* 0x000fe20000400000 */
[----:B------:R4:W5:Y:S01]  /*7f80*/  MUFU.EX2 R20, R39 ;  /* 0x0000002700147308 */ /* 0x0009620000000800 */
[----:B---3--:R-:W-:Y:S01]  /*7f90*/  @!P2 FMUL R15, R15, R15 ;  /* 0x0000000f0f0fa220 */ /* 0x008fe20000400000 */
[----:B------:R-:W-:Y:S01]  /*7fa0*/  FSETP.GEU.AND P2, PT, R35, -126, PT ;  /* 0xc2fc00002300780b */ /* 0x000fe20003f4e000 */
[--C-:B-1----:R-:W-:Y:S01]  /*7fb0*/  FFMA R38, R47, UR31, -R136.reuse ;  /* 0x0000001f2f267c23 */ /* 0x102fe20008000888 */
[----:B------:R-:W-:Y:S01]  /*7fc0*/  FMNMX R26, R56, R5, !PT ;  /* 0x00000005381a7209 */ /* 0x000fe20007800000 */
[--C-:B------:R-:W-:Y:S01]  /*7fd0*/  FFMA R47, R66, UR31, -R136.reuse ;  /* 0x0000001f422f7c23 */ /* 0x100fe20008000888 */
[--C-:B------:R-:W-:Y:S01]  /*7fe0*/  FFMA R66, R78, UR31, -R136.reuse ;  /* 0x0000001f4e427c23 */ /* 0x100fe20008000888 */
[--C-:B------:R-:W-:Y:S01]  /*7ff0*/  FFMA R78, R82, UR31, -R136.reuse ;  /* 0x0000001f524e7c23 */ /* 0x100fe20008000888 */
[----:B------:R-:W1:Y:S01]  /*8000*/  MUFU.EX2 R21, R21 ;  /* 0x0000001500157308 */ /* 0x000e620000000800 */
[----:B--2---:R-:W-:Y:S01]  /*8010*/  @!P3 FMUL R31, R31, R31 ;  /* 0x0000001f1f1fb220 */ /* 0x004fe20000400000 */
[----:B------:R-:W-:Y:S01]  /*8020*/  FSETP.GEU.AND P3, PT, R38, -126, PT ;  /* 0xc2fc00002600780b */ /* 0x000fe20003f6e000 */
[----:B------:R-:W-:Y:S01]  /*8030*/  @!P6 FMUL R34, R34, 0.5 ;  /* 0x3f0000002222e820 */ /* 0x000fe20000400000 */
[----:B------:R-:W-:Y:S01]  /*8040*/  FMNMX R5, R57, R26, !PT ;  /* 0x0000001a39057209 */ /* 0x000fe20007800000 */
[--C-:B----4-:R-:W-:Y:S01]  /*8050*/  FFMA R39, R54, UR31, -R136.reuse ;  /* 0x0000001f36277c23 */ /* 0x110fe20008000888 */
[--C-:B------:R-:W-:Y:S01]  /*8060*/  FFMA R54, R70, UR31, -R136.reuse ;  /* 0x0000001f46367c23 */ /* 0x100fe20008000888 */
[----:B------:R-:W-:Y:S01]  /*8070*/  @!P2 FMUL R35, R35, 0.5 ;  /* 0x3f0000002323a820 */ /* 0x000fe20000400000 */
[----:B------:R-:W-:Y:S01]  /*8080*/  FMNMX R26, R60, R5, !PT ;  /* 0x000000053c1a7209 */ /* 0x000fe20007800000 */
[----:B-----5:R-:W-:Y:S01]  /*8090*/  @!P4 FMUL R20, R20, R20 ;  /* 0x000000141414c220 */ /* 0x020fe20000400000 */
[----:B------:R-:W-:Y:S01]  /*80a0*/  FSETP.GEU.AND P4, PT, R23, -126, PT ;  /* 0xc2fc00001700780b */ /* 0x000fe20003f8e000 */
[----:B------:R-:W2:Y:S01]  /*80b0*/  MUFU.EX2 R34, R34 ;  /* 0x0000002200227308 */ /* 0x000ea20000000800 */
[----:B------:R-:W-:Y:S01]  /*80c0*/  FMNMX R5, R61, R26, !PT ;  /* 0x0000001a3d057209 */ /* 0x000fe20007800000 */
[--C-:B------:R-:W-:Y:S01]  /*80d0*/  FFMA R70, R74, UR31, -R136.reuse ;  /* 0x0000001f4a467c23 */ /* 0x100fe20008000888 */
[----:B------:R-:W-:Y:S01]  /*80e0*/  FFMA R74, R86, UR31, -R136 ;  /* 0x0000001f564a7c23 */ /* 0x000fe20008000888 */
[----:B------:R-:W-:Y:S01]  /*80f0*/  @!P3 FMUL R38, R38, 0.5 ;  /* 0x3f0000002626b820 */ /* 0x000fe20000400000 */
[----:B------:R-:W-:Y:S01]  /*8100*/  FMNMX R26, R64, R5, !PT ;  /* 0x00000005401a7209 */ /* 0x000fe20007800000 */
[----:B-1----:R-:W-:Y:S01]  /*8110*/  @!P5 FMUL R21, R21, R21 ;  /* 0x000000151515d220 */ /* 0x002fe20000400000 */
[----:B------:R-:W-:Y:S01]  /*8120*/  FSETP.GEU.AND P5, PT, R42, -126, PT ;  /* 0xc2fc00002a00780b */ /* 0x000fe20003fae000 */
[----:B------:R-:W1:Y:S01]  /*8130*/  MUFU.EX2 R35, R35 ;  /* 0x0000002300237308 */ /* 0x000e620000000800 */
[----:B------:R-:W-:-:S03]  /*8140*/  FMNMX R5, R65, R26, !PT ;  /* 0x0000001a41057209 */ /* 0x000fc60007800000 */
[----:B------:R-:W-:Y:S01]  /*8150*/  @!P4 FMUL R23, R23, 0.5 ;  /* 0x3f0000001717c820 */ /* 0x000fe20000400000 */
[----:B------:R-:W-:-:S03]  /*8160*/  FMNMX R26, R68, R5, !PT ;  /* 0x00000005441a7209 */ /* 0x000fc60007800000 */
[----:B------:R-:W3:Y:S01]  /*8170*/  MUFU.EX2 R38, R38 ;  /* 0x0000002600267308 */ /* 0x000ee20000000800 */
[----:B--2---:R-:W-:Y:S01]  /*8180*/  @!P6 FMUL R34, R34, R34 ;  /* 0x000000222222e220 */ /* 0x004fe20000400000 */
[----:B------:R-:W-:Y:S02]  /*8190*/  FSETP.GEU.AND P6, PT, R39, -126, PT ;  /* 0xc2fc00002700780b */ /* 0x000fe40003fce000 */
[----:B------:R-:W-:Y:S01]  /*81a0*/  @!P5 FMUL R42, R42, 0.5 ;  /* 0x3f0000002a2ad820 */ /* 0x000fe20000400000 */
[----:B------:R-:W-:-:S03]  /*81b0*/  FMNMX R5, R69, R26, !PT ;  /* 0x0000001a45057209 */ /* 0x000fc60007800000 */
[----:B------:R-:W2:Y:S01]  /*81c0*/  MUFU.EX2 R23, R23 ;  /* 0x0000001700177308 */ /* 0x000ea20000000800 */
[----:B-1----:R-:W-:Y:S01]  /*81d0*/  @!P2 FMUL R35, R35, R35 ;  /* 0x000000232323a220 */ /* 0x002fe20000400000 */
[----:B------:R-:W-:Y:S02]  /*81e0*/  FSETP.GEU.AND P2, PT, R46, -126, PT ;  /* 0xc2fc00002e00780b */ /* 0x000fe40003f4e000 */
[----:B------:R-:W-:-:S03]  /*81f0*/  FMNMX R26, R72, R5, !PT ;  /* 0x00000005481a7209 */ /* 0x000fc60007800000 */
[----:B------:R-:W-:Y:S01]  /*8200*/  @!P6 FMUL R39, R39, 0.5 ;  /* 0x3f0000002727e820 */ /* 0x000fe20000400000 */
[----:B------:R-:W1:Y:S01]  /*8210*/  MUFU.EX2 R42, R42 ;  /* 0x0000002a002a7308 */ /* 0x000e620000000800 */
[----:B---3--:R-:W-:Y:S01]  /*8220*/  @!P3 FMUL R38, R38, R38 ;  /* 0x000000262626b220 */ /* 0x008fe20000400000 */
[----:B------:R-:W-:Y:S02]  /*8230*/  FSETP.GEU.AND P3, PT, R43, -126, PT ;  /* 0xc2fc00002b00780b */ /* 0x000fe40003f6e000 */
[----:B------:R-:W-:-:S03]  /*8240*/  FMNMX R5, R73, R26, !PT ;  /* 0x0000001a49057209 */ /* 0x000fc60007800000 */
[----:B------:R-:W-:Y:S01]  /*8250*/  @!P2 FMUL R46, R46, 0.5 ;  /* 0x3f0000002e2ea820 */ /* 0x000fe20000400000 */
[----:B------:R-:W3:Y:S01]  /*8260*/  MUFU.EX2 R39, R39 ;  /* 0x0000002700277308 */ /* 0x000ee20000000800 */
[----:B--2---:R-:W-:Y:S01]  /*8270*/  @!P4 FMUL R23, R23, R23 ;  /* 0x000000171717c220 */ /* 0x004fe20000400000 */
[----:B------:R-:W-:Y:S02]  /*8280*/  FSETP.GEU.AND P4, PT, R50, -126, PT ;  /* 0xc2fc00003200780b */ /* 0x000fe40003f8e000 */
[----:B------:R-:W-:-:S03]  /*8290*/  FMNMX R26, R76, R5, !PT ;  /* 0x000000054c1a7209 */ /* 0x000fc60007800000 */
[----:B------:R-:W-:Y:S01]  /*82a0*/  @!P3 FMUL R43, R43, 0.5 ;  /* 0x3f0000002b2bb820 */ /* 0x000fe20000400000 */
[----:B------:R-:W2:Y:S01]  /*82b0*/  MUFU.EX2 R46, R46 ;  /* 0x0000002e002e7308 */ /* 0x000ea20000000800 */
[----:B-1----:R-:W-:Y:S01]  /*82c0*/  @!P5 FMUL R42, R42, R42 ;  /* 0x0000002a2a2ad220 */ /* 0x002fe20000400000 */
[----:B------:R-:W-:Y:S02]  /*82d0*/  FSETP.GEU.AND P5, PT, R58, -126, PT ;  /* 0xc2fc00003a00780b */ /* 0x000fe40003fae000 */
[----:B------:R-:W-:-:S03]  /*82e0*/  FMNMX R5, R77, R26, !PT ;  /* 0x0000001a4d057209 */ /* 0x000fc60007800000 */
[----:B------:R-:W-:Y:S01]  /*82f0*/  @!P4 FMUL R50, R50, 0.5 ;  /* 0x3f0000003232c820 */ /* 0x000fe20000400000 */
[----:B------:R-:W1:Y:S01]  /*8300*/  MUFU.EX2 R43, R43 ;  /* 0x0000002b002b7308 */ /* 0x000e620000000800 */
[----:B---3--:R-:W-:Y:S01]  /*8310*/  @!P6 FMUL R39, R39, R39 ;  /* 0x000000272727e220 */ /* 0x008fe20000400000 */
[----:B------:R-:W-:Y:S02]  /*8320*/  FMNMX R26, R80, R5, !PT ;  /* 0x00000005501a7209 */ /* 0x000fe40007800000 */
[----:B------:R-:W-:Y:S02]  /*8330*/  FSETP.GEU.AND P6, PT, R51, -126, PT ;  /* 0xc2fc00003300780b */ /* 0x000fe40003fce000 */
[----:B------:R-:W-:Y:S01]  /*8340*/  FMNMX R5, R81, R26, !PT ;  /* 0x0000001a51057209 */ /* 0x000fe20007800000 */
[----:B------:R-:W-:Y:S01]  /*8350*/  @!P5 FMUL R58, R58, 0.5 ;  /* 0x3f0000003a3ad820 */ /* 0x000fe20000400000 */
[----:B------:R-:W3:Y:S01]  /*8360*/  MUFU.EX2 R50, R50 ;  /* 0x0000003200327308 */ /* 0x000ee20000000800 */
[----:B--2---:R-:W-:Y:S01]  /*8370*/  @!P2 FMUL R46, R46, R46 ;  /* 0x0000002e2e2ea220 */ /* 0x004fe20000400000 */
[----:B------:R-:W-:-:S02]  /*8380*/  FSETP.GEU.AND P2, PT, R47, -126, PT ;  /* 0xc2fc00002f00780b */ /* 0x000fc40003f4e000 */
[----:B------:R-:W-:-:S04]  /*8390*/  FMNMX R26, R84, R5, !PT ;  /* 0x00000005541a7209 */ /* 0x000fc80007800000 */
[----:B------:R-:W2:Y:S01]  /*83a0*/  MUFU.EX2 R58, R58 ;  /* 0x0000003a003a7308 */ /* 0x000ea20000000800 */
[----:B-1----:R-:W-:Y:S01]  /*83b0*/  @!P3 FMUL R43, R43, R43 ;  /* 0x0000002b2b2bb220 */ /* 0x002fe20000400000 */
[----:B------:R-:W-:Y:S01]  /*83c0*/  FSETP.GEU.AND P3, PT, R62, -126, PT ;  /* 0xc2fc00003e00780b */ /* 0x000fe20003f6e000 */
[----:B------:R-:W-:Y:S01]  /*83d0*/  @!P6 FMUL R51, R51, 0.5 ;  /* 0x3f0000003333e820 */ /* 0x000fe20000400000 */
[----:B------:R-:W-:-:S03]  /*83e0*/  FMNMX R26, R85, R26, !PT ;  /* 0x0000001a551a7209 */ /* 0x000fc60007800000 */
[----:B------:R-:W-:Y:S02]  /*83f0*/  @!P2 FMUL R47, R47, 0.5 ;  /* 0x3f0000002f2fa820 */ /* 0x000fe40000400000 */
[----:B------:R-:W1:Y:S01]  /*8400*/  SHFL.BFLY PT, R5, R26, 0x1, 0x1f ;  /* 0x0c201f001a057f89 */ /* 0x000e6200000e0000 */
[----:B---3--:R-:W-:Y:S01]  /*8410*/  @!P4 FMUL R50, R50, R50 ;  /* 0x000000323232c220 */ /* 0x008fe20000400000 */
[----:B------:R-:W-:Y:S01]  /*8420*/  FSETP.GEU.AND P4, PT, R54, -126, PT ;  /* 0xc2fc00003600780b */ /* 0x000fe20003f8e000 */
[----:B------:R-:W3:Y:S03]  /*8430*/  MUFU.EX2 R51, R51 ;  /* 0x0000003300337308 */ /* 0x000ee60000000800 */
[----:B------:R-:W-:Y:S01]  /*8440*/  @!P3 FMUL R62, R62, 0.5 ;  /* 0x3f0000003e3eb820 */ /* 0x000fe20000400000 */
[----:B--2---:R-:W-:Y:S01]  /*8450*/  @!P5 FMUL R58, R58, R58 ;  /* 0x0000003a3a3ad220 */ /* 0x004fe20000400000 */
[----:B------:R-:W-:-:S03]  /*8460*/  FSETP.GEU.AND P5, PT, R55, -126, PT ;  /* 0xc2fc00003700780b */ /* 0x000fc60003fae000 */
[----:B------:R-:W2:Y:S04]  /*8470*/  MUFU.EX2 R47, R47 ;  /* 0x0000002f002f7308 */ /* 0x000ea80000000800 */
[----:B------:R-:W-:-:S04]  /*8480*/  @!P4 FMUL R54, R54, 0.5 ;  /* 0x3f0000003636c820 */ /* 0x000fc80000400000 */
[----:B------:R-:W4:Y:S01]  /*8490*/  MUFU.EX2 R62, R62 ;  /* 0x0000003e003e7308 */ /* 0x000f220000000800 */
[----:B---3--:R-:W-:Y:S01]  /*84a0*/  @!P6 FMUL R51, R51, R51 ;  /* 0x000000333333e220 */ /* 0x008fe20000400000 */
[----:B------:R-:W-:Y:S01]  /*84b0*/  FSETP.GEU.AND P6, PT, R70, -126, PT ;  /* 0xc2fc00004600780b */ /* 0x000fe20003fce000 */
[----:B------:R-:W-:Y:S01]  /*84c0*/  @!P5 FMUL R55, R55, 0.5 ;  /* 0x3f0000003737d820 */ /* 0x000fe20000400000 */
[----:B-1----:R-:W-:-:S04]  /*84d0*/  FMNMX R5, R26, R5, !PT ;  /* 0x000000051a057209 */ /* 0x002fc80007800000 */
[----:B------:R-:W1:Y:S01]  /*84e0*/  MUFU.EX2 R54, R54 ;  /* 0x0000003600367308 */ /* 0x000e620000000800 */
[----:B--2---:R-:W-:Y:S01]  /*84f0*/  @!P2 FMUL R47, R47, R47 ;  /* 0x0000002f2f2fa220 */ /* 0x004fe20000400000 */
[----:B------:R-:W-:Y:S01]  /*8500*/  FSETP.GEU.AND P2, PT, R59, -126, PT ;  /* 0xc2fc00003b00780b */ /* 0x000fe20003f4e000 */
[----:B------:R-:W2:Y:S04]  /*8510*/  SHFL.BFLY PT, R26, R5, 0x2, 0x1f ;  /* 0x0c401f00051a7f89 */ /* 0x000ea800000e0000 */
[----:B------:R-:W-:Y:S01]  /*8520*/  @!P6 FMUL R70, R70, 0.5 ;  /* 0x3f0000004646e820 */ /* 0x000fe20000400000 */
[----:B------:R-:W3:Y:S01]  /*8530*/  MUFU.EX2 R55, R55 ;  /* 0x0000003700377308 */ /* 0x000ee20000000800 */
[----:B----4-:R-:W-:Y:S01]  /*8540*/  @!P3 FMUL R62, R62, R62 ;  /* 0x0000003e3e3eb220 */ /* 0x010fe20000400000 */
[----:B------:R-:W-:-:S05]  /*8550*/  FSETP.GEU.AND P3, PT, R66, -126, PT ;  /* 0xc2fc00004200780b */ /* 0x000fca0003f6e000 */
[----:B------:R-:W-:Y:S01]  /*8560*/  @!P2 FMUL R59, R59, 0.5 ;  /* 0x3f0000003b3ba820 */ /* 0x000fe20000400000 */
[----:B------:R-:W4:Y:S01]  /*8570*/  MUFU.EX2 R70, R70 ;  /* 0x0000004600467308 */ /* 0x000f220000000800 */
[----:B-1----:R-:W-:Y:S01]  /*8580*/  @!P4 FMUL R54, R54, R54 ;  /* 0x000000363636c220 */ /* 0x002fe20000400000 */
[----:B------:R-:W-:-:S05]  /*8590*/  FSETP.GEU.AND P4, PT, R63, -126, PT ;  /* 0xc2fc00003f00780b */ /* 0x000fca0003f8e000 */
[----:B------:R-:W-:Y:S01]  /*85a0*/  @!P3 FMUL R66, R66, 0.5 ;  /* 0x3f0000004242b820 */ /* 0x000fe20000400000 */
[----:B------:R-:W1:Y:S01]  /*85b0*/  MUFU.EX2 R59, R59 ;  /* 0x0000003b003b7308 */ /* 0x000e620000000800 */
[----:B---3--:R-:W-:Y:S01]  /*85c0*/  @!P5 FMUL R55, R55, R55 ;  /* 0x000000373737d220 */ /* 0x008fe20000400000 */
[----:B------:R-:W-:Y:S02]  /*85d0*/  FSETP.GEU.AND P5, PT, R78, -126, PT ;  /* 0xc2fc00004e00780b */ /* 0x000fe40003fae000 */
[----:B--2---:R-:W-:-:S03]  /*85e0*/  FMNMX R5, R5, R26, !PT ;  /* 0x0000001a05057209 */ /* 0x004fc60007800000 */
[----:B------:R-:W-:Y:S01]  /*85f0*/  @!P4 FMUL R63, R63, 0.5 ;  /* 0x3f0000003f3fc820 */ /* 0x000fe20000400000 */
[----:B------:R-:W2:Y:S01]  /*8600*/  MUFU.EX2 R66, R66 ;  /* 0x0000004200427308 */ /* 0x000ea20000000800 */
[----:B----4-:R-:W-:Y:S01]  /*8610*/  @!P6 FMUL R70, R70, R70 ;  /* 0x000000464646e220 */ /* 0x010fe20000400000 */
[----:B------:R-:W-:-:S04]  /*8620*/  FSETP.NEU.AND P6, PT, R5, -INF , PT ;  /* 0xff8000000500780b */ /* 0x000fc80003fcd000 */
[----:B------:R-:W-:Y:S01]  /*8630*/  FSEL R82, R5, RZ, P6 ;  /* 0x000000ff05527208 */ /* 0x000fe20003000000 */
[----:B------:R-:W-:Y:S01]  /*8640*/  @!P5 FMUL R78, R78, 0.5 ;  /* 0x3f0000004e4ed820 */ /* 0x000fe20000400000 */
[----:B------:R-:W3:Y:S01]  /*8650*/  MUFU.EX2 R63, R63 ;  /* 0x0000003f003f7308 */ /* 0x000ee20000000800 */
[----:B-1----:R-:W-:Y:S01]  /*8660*/  @!P2 FMUL R59, R59, R59 ;  /* 0x0000003b3b3ba220 */ /* 0x002fe20000400000 */
[----:B------:R-:W-:Y:S01]  /*8670*/  FSETP.GEU.AND P2, PT, R67, -126, PT ;  /* 0xc2fc00004300780b */ /* 0x000fe20003f4e000 */
[----:B------:R-:W-:Y:S01]  /*8680*/  FMUL R83, R82, UR31 ;  /* 0x0000001f52537c20 */ /* 0x000fe20008400000 */
[----:B------:R-:W-:Y:S01]  /*8690*/  FSETP.GEU.AND P6, PT, R74, -126, PT ;  /* 0xc2fc00004a00780b */ /* 0x000fe20003fce000 */
[----:B------:R-:W-:Y:S02]  /*86a0*/  FADD R82, -R82, R9 ;  /* 0x0000000952527221 */ /* 0x000fe40000000100 */
[--C-:B------:R-:W-:Y:S01]  /*86b0*/  FFMA R24, R24, UR31, -R83.reuse ;  /* 0x0000001f18187c23 */ /* 0x100fe20008000853 */
[----:B------:R-:W1:Y:S01]  /*86c0*/  MUFU.EX2 R78, R78 ;  /* 0x0000004e004e7308 */ /* 0x000e620000000800 */
[----:B--2---:R-:W-:Y:S01]  /*86d0*/  @!P3 FMUL R66, R66, R66 ;  /* 0x000000424242b220 */ /* 0x004fe20000400000 */
[----:B------:R-:W-:Y:S01]  /*86e0*/  FSETP.GEU.AND P3, PT, R71, -126, PT ;  /* 0xc2fc00004700780b */ /* 0x000fe20003f6e000 */
[--C-:B------:R-:W-:Y:S01]  /*86f0*/  FFMA R26, R28, UR31, -R83.reuse ;  /* 0x0000001f1c1a7c23 */ /* 0x100fe20008000853 */
[--C-:B------:R-:W-:Y:S01]  /*8700*/  FFMA R25, R25, UR31, -R83.reuse ;  /* 0x0000001f19197c23 */ /* 0x100fe20008000853 */
[--C-:B------:R-:W-:Y:S01]  /*8710*/  FFMA R28, R32, UR31, -R83.reuse ;  /* 0x0000001f201c7c23 */ /* 0x100fe20008000853 */
[--C-:B------:R-:W-:Y:S01]  /*8720*/  FFMA R29, R29, UR31, -R83.reuse ;  /* 0x0000001f1d1d7c23 */ /* 0x100fe20008000853 */
[----:B------:R-:W-:Y:S01]  /*8730*/  @!P2 FMUL R67, R67, 0.5 ;  /* 0x3f0000004343a820 */ /* 0x000fe20000400000 */
[--C-:B------:R-:W-:Y:S01]  /*8740*/  FFMA R32, R33, UR31, -R83.reuse ;  /* 0x0000001f21207c23 */ /* 0x100fe20008000853 */
[----:B---3--:R-:W-:Y:S01]  /*8750*/  @!P4 FMUL R63, R63, R63 ;  /* 0x0000003f3f3fc220 */ /* 0x008fe20000400000 */
[----:B------:R-:W-:Y:S01]  /*8760*/  FSETP.GEU.AND P4, PT, R24, -126, PT ;  /* 0xc2fc00001800780b */ /* 0x000fe20003f8e000 */
[----:B------:R-:W-:Y:S01]  /*8770*/  @!P6 FMUL R74, R74, 0.5 ;  /* 0x3f0000004a4ae820 */ /* 0x000fe20000400000 */
[--C-:B------:R-:W-:Y:S01]  /*8780*/  FFMA R30, R36, UR31, -R83.reuse ;  /* 0x0000001f241e7c23 */ /* 0x100fe20008000853 */
[----:B------:R-:W2:Y:S01]  /*8790*/  MUFU.EX2 R67, R67 ;  /* 0x0000004300437308 */ /* 0x000ea20000000800 */
[--C-:B------:R-:W-:Y:S01]  /*87a0*/  FFMA R36, R44, UR31, -R83.reuse ;  /* 0x0000001f2c247c23 */ /* 0x100fe20008000853 */
[----:B------:R-:W-:Y:S01]  /*87b0*/  @!P3 FMUL R71, R71, 0.5 ;  /* 0x3f0000004747b820 */ /* 0x000fe20000400000 */
[--C-:B------:R-:W-:Y:S01]  /*87c0*/  FFMA R40, R40, UR31, -R83.reuse ;  /* 0x0000001f28287c23 */ /* 0x100fe20008000853 */
[----:B-1----:R-:W-:Y:S01]  /*87d0*/  @!P5 FMUL R78, R78, R78 ;  /* 0x0000004e4e4ed220 */ /* 0x002fe20000400000 */
[----:B------:R-:W-:Y:S01]  /*87e0*/  FSETP.GEU.AND P5, PT, R25, -126, PT ;  /* 0xc2fc00001900780b */ /* 0x000fe20003fae000 */
[--C-:B------:R-:W-:Y:S01]  /*87f0*/  FFMA R48, R48, UR31, -R83.reuse ;  /* 0x0000001f30307c23 */ /* 0x100fe20008000853 */
[--C-:B------:R-:W-:Y:S01]  /*8800*/  FFMA R44, R45, UR31, -R83.reuse ;  /* 0x0000001f2d2c7c23 */ /* 0x100fe20008000853 */
[----:B------:R-:W1:Y:S01]  /*8810*/  MUFU.EX2 R71, R71 ;  /* 0x0000004700477308 */ /* 0x000e620000000800 */
        /* <DEDUP_REMOVED lines=16> */
[----:B-1----:R-:W-:Y:S01]  /*8920*/  @!P3 FMUL R71, R71, R71 ;  /* 0x000000474747b220 */ /* 0x002fe20000400000 */
[----:B------:R-:W-:Y:S01]  /*8930*/  FSETP.GEU.AND P3, PT, R28, -126, PT ;  /* 0xc2fc00001c00780b */ /* 0x000fe20003f6e000 */
[--C-:B------:R-:W-:Y:S01]  /*8940*/  FFMA R77, R77, UR31, -R83.reuse ;  /* 0x0000001f4d4d7c23 */ /* 0x100fe20008000853 */
[----:B------:R-:W-:Y:S01]  /*8950*/  FFMA R84, R84, UR31, -R83 ;  /* 0x0000001f54547c23 */ /* 0x000fe20008000853 */
[----:B------:R-:W-:Y:S01]  /*8960*/  FADD R87, R42, R67 ;  /* 0x000000432a577221 */ /* 0x000fe20000000000 */
[----:B------:R-:W-:Y:S01]  /*8970*/  FMUL R82, R82, UR31 ;  /* 0x0000001f52527c20 */ /* 0x000fe20008400000 */
[----:B------:R-:W-:Y:S01]  /*8980*/  @!P2 FMUL R26, R26, 0.5 ;  /* 0x3f0000001a1aa820 */ /* 0x000fe20000400000 */
[----:B------:R1:W4:Y:S01]  /*8990*/  MUFU.EX2 R75, R25 ;  /* 0x00000019004b7308 */ /* 0x0003220000000800 */
[----:B---3--:R-:W-:Y:S01]  /*89a0*/  @!P6 FMUL R74, R74, R74 ;  /* 0x0000004a4a4ae220 */ /* 0x008fe20000400000 */
[----:B------:R-:W-:-:S05]  /*89b0*/  FSETP.GEU.AND P6, PT, R29, -126, PT ;  /* 0xc2fc00001d00780b */ /* 0x000fca0003fce000 */
[----:B------:R-:W-:Y:S01]  /*89c0*/  @!P3 FMUL R28, R28, 0.5 ;  /* 0x3f0000001c1cb820 */ /* 0x000fe20000400000 */
[----:B------:R-:W3:Y:S01]  /*89d0*/  MUFU.EX2 R26, R26 ;  /* 0x0000001a001a7308 */ /* 0x000ee20000000800 */
[----:B--2---:R-:W-:Y:S01]  /*89e0*/  @!P4 FMUL R24, R24, R24 ;  /* 0x000000181818c220 */ /* 0x004fe20000400000 */
[----:B-1----:R-:W-:Y:S01]  /*89f0*/  FFMA R25, R37, UR31, -R83 ;  /* 0x0000001f25197c23 */ /* 0x002fe20008000853 */
        /* <DEDUP_REMOVED lines=8> */
[----:B------:R2:W3:Y:S04]  /*8a80*/  MUFU.EX2 R33, R29 ;  /* 0x0000001d00217308 */ /* 0x0004e80000000800 */
[----:B------:R-:W-:Y:S01]  /*8a90*/  @!P5 FMUL R30, R30, 0.5 ;  /* 0x3f0000001e1ed820 */ /* 0x000fe20000400000 */
[----:B-1----:R-:W-:-:S03]  /*8aa0*/  @!P3 FMUL R28, R28, R28 ;  /* 0x0000001c1c1cb220 */ /* 0x002fc60000400000 */
[----:B------:R-:W1:Y:S01]  /*8ab0*/  MUFU.EX2 R37, R32 ;  /* 0x0000002000257308 */ /* 0x000e620000000800 */
[----:B--2---:R-:W-:-:S03]  /*8ac0*/  FFMA R29, R41, UR31, -R83 ;  /* 0x0000001f291d7c23 */ /* 0x004fc60008000853 */
[----:B------:R-:W-:Y:S02]  /*8ad0*/  @!P2 FMUL R25, R25, 0.5 ;  /* 0x3f0000001919a820 */ /* 0x000fe40000400000 */
[----:B------:R-:W-:Y:S02]  /*8ae0*/  FSETP.GEU.AND P3, PT, R29, -126, PT ;  /* 0xc2fc00001d00780b */ /* 0x000fe40003f6e000 */
[----:B------:R2:W4:Y:S01]  /*8af0*/  MUFU.EX2 R41, R25 ;  /* 0x0000001900297308 */ /* 0x0005220000000800 */
[----:B---3--:R-:W-:Y:S01]  /*8b00*/  @!P6 FMUL R33, R33, R33 ;  /* 0x000000212121e220 */ /* 0x008fe20000400000 */
[----:B------:R-:W-:-:S06]  /*8b10*/  FSETP.GEU.AND P6, PT, R40, -126, PT ;  /* 0xc2fc00002800780b */ /* 0x000fcc0003fce000 */
[----:B------:R-:W3:Y:S01]  /*8b20*/  MUFU.EX2 R30, R30 ;  /* 0x0000001e001e7308 */ /* 0x000ee20000000800 */
[----:B-1----:R-:W-:Y:S01]  /*8b30*/  @!P4 FMUL R37, R37, R37 ;  /* 0x000000252525c220 */ /* 0x002fe20000400000 */
[----:B------:R-:W-:Y:S01]  /*8b40*/  FSETP.GEU.AND P4, PT, R36, -126, PT ;  /* 0xc2fc00002400780b */ /* 0x000fe20003f8e000 */
[----:B------:R-:W-:Y:S01]  /*8b50*/  @!P3 FMUL R29, R29, 0.5 ;  /* 0x3f0000001d1db820 */ /* 0x000fe20000400000 */
[----:B--2---:R-:W-:-:S03]  /*8b60*/  FFMA R25, R49, UR31, -R83 ;  /* 0x0000001f31197c23 */ /* 0x004fc60008000853 */
        /* <DEDUP_REMOVED lines=10> */
[----:B------:R-:W1:Y:S01]  /*8c10*/  MUFU.EX2 R36, R36 ;  /* 0x0000002400247308 */ /* 0x000e620000000800 */
[----:B--2---:R-:W-:Y:S01]  /*8c20*/  @!P3 FMUL R45, R45, R45 ;  /* 0x0000002d2d2db220 */ /* 0x004fe20000400000 */
[----:B------:R-:W-:-:S05]  /*8c30*/  FSETP.GEU.AND P3, PT, R52, -126, PT ;  /* 0xc2fc00003400780b */ /* 0x000fca0003f6e000 */
[----:B------:R-:W-:Y:S01]  /*8c40*/  @!P5 FMUL R44, R44, 0.5 ;  /* 0x3f0000002c2cd820 */ /* 0x000fe20000400000 */
[----:B------:R2:W3:Y:S01]  /*8c50*/  MUFU.EX2 R40, R48 ;  /* 0x0000003000287308 */ /* 0x0004e20000000800 */
[----:B----4-:R-:W-:Y:S01]  /*8c60*/  @!P6 FMUL R32, R32, R32 ;  /* 0x000000202020e220 */ /* 0x010fe20000400000 */
[----:B------:R-:W-:-:S05]  /*8c70*/  FSETP.GEU.AND P6, PT, R25, -126, PT ;  /* 0xc2fc00001900780b */ /* 0x000fca0003fce000 */
[----:B------:R-:W-:Y:S01]  /*8c80*/  @!P3 FMUL R52, R52, 0.5 ;  /* 0x3f0000003434b820 */ /* 0x000fe20000400000 */
[----:B------:R-:W4:Y:S01]  /*8c90*/  MUFU.EX2 R49, R44 ;  /* 0x0000002c00317308 */ /* 0x000f220000000800 */
[----:B--2---:R-:W-:Y:S01]  /*8ca0*/  FFMA R48, R57, UR31, -R83 ;  /* 0x0000001f39307c23 */ /* 0x004fe20008000853 */
[----:B-1----:R-:W-:Y:S01]  /*8cb0*/  @!P4 FMUL R36, R36, R36 ;  /* 0x000000242424c220 */ /* 0x002fe20000400000 */
[----:B------:R-:W-:-:S04]  /*8cc0*/  FSETP.GEU.AND P4, PT, R29, -126, PT ;  /* 0xc2fc00001d00780b */ /* 0x000fc80003f8e000 */
[----:B------:R-:W-:Y:S01]  /*8cd0*/  @!P6 FMUL R25, R25, 0.5 ;  /* 0x3f0000001919e820 */ /* 0x000fe20000400000 */
[----:B------:R1:W2:Y:S01]  /*8ce0*/  MUFU.EX2 R44, R52 ;  /* 0x00000034002c7308 */ /* 0x0002a20000000800 */
[----:B---3--:R-:W-:Y:S01]  /*8cf0*/  @!P2 FMUL R40, R40, R40 ;  /* 0x000000282828a220 */ /* 0x008fe20000400000 */
[----:B------:R-:W-:-:S06]  /*8d00*/  FSETP.GEU.AND P2, PT, R48, -126, PT ;  /* 0xc2fc00003000780b */ /* 0x000fcc0003f4e000 */
[----:B------:R-:W-:Y:S01]  /*8d10*/  @!P4 FMUL R29, R29, 0.5 ;  /* 0x3f0000001d1dc820 */ /* 0x000fe20000400000 */
[----:B----4-:R-:W-:Y:S01]  /*8d20*/  @!P5 FMUL R49, R49, R49 ;  /* 0x000000313131d220 */ /* 0x010fe20000400000 */
[----:B------:R-:W-:Y:S01]  /*8d30*/  FSETP.GEU.AND P5, PT, R56, -126, PT ;  /* 0xc2fc00003800780b */ /* 0x000fe20003fae000 */
[----:B-1----:R-:W-:Y:S01]  /*8d40*/  FFMA R52, R61, UR31, -R83 ;  /* 0x0000001f3d347c23 */ /* 0x002fe20008000853 */
[----:B------:R1:W3:Y:S03]  /*8d50*/  MUFU.EX2 R57, R29 ;  /* 0x0000001d00397308 */ /* 0x0002e60000000800 */
[----:B------:R-:W-:Y:S01]  /*8d60*/  @!P2 FMUL R48, R48, 0.5 ;  /* 0x3f0000003030a820 */ /* 0x000fe20000400000 */
[----:B--2---:R-:W-:Y:S01]  /*8d70*/  @!P3 FMUL R44, R44, R44 ;  /* 0x0000002c2c2cb220 */ /* 0x004fe20000400000 */
[----:B------:R-:W-:-:S03]  /*8d80*/  FSETP.GEU.AND P3, PT, R52, -126, PT ;  /* 0xc2fc00003400780b */ /* 0x000fc60003f6e000 */
[----:B------:R2:W4:Y:S01]  /*8d90*/  MUFU.EX2 R53, R25 ;  /* 0x0000001900357308 */ /* 0x0005220000000800 */
[----:B-1----:R-:W-:Y:S02]  /*8da0*/  FFMA R29, R69, UR31, -R83 ;  /* 0x0000001f451d7c23 */ /* 0x002fe40008000853 */
[----:B------:R-:W-:-:S05]  /*8db0*/  @!P5 FMUL R56, R56, 0.5 ;  /* 0x3f0000003838d820 */ /* 0x000fca0000400000 */
[----:B------:R-:W1:Y:S01]  /*8dc0*/  MUFU.EX2 R79, R56 ;  /* 0x00000038004f7308 */ /* 0x000e620000000800 */
[----:B---3--:R-:W-:Y:S01]  /*8dd0*/  @!P4 FMUL R57, R57, R57 ;  /* 0x000000393939c220 */ /* 0x008fe20000400000 */
[--C-:B--2---:R-:W-:Y:S01]  /*8de0*/  FFMA R25, R65, UR31, -R83.reuse ;  /* 0x0000001f41197c23 */ /* 0x104fe20008000853 */
[----:B------:R-:W-:Y:S01]  /*8df0*/  @!P3 FMUL R52, R52, 0.5 ;  /* 0x3f0000003434b820 */ /* 0x000fe20000400000 */
[----:B------:R-:W-:Y:S01]  /*8e00*/  FSETP.GEU.AND P4, PT, R64, -126, PT ;  /* 0xc2fc00004000780b */ /* 0x000fe20003f8e000 */
[----:B------:R-:W-:Y:S01]  /*8e10*/  FFMA R83, R85, UR31, -R83 ;  /* 0x0000001f55537c23 */ /* 0x000fe20008000853 */
[----:B------:R-:W-:Y:S02]  /*8e20*/  FADD R85, R34, R59 ;  /* 0x0000003b22557221 */ /* 0x000fe40000000000 */
[----:B------:R-:W2:Y:S01]  /*8e30*/  MUFU.EX2 R48, R48 ;  /* 0x0000003000307308 */ /* 0x000ea20000000800 */
[----:B----4-:R-:W-:Y:S01]  /*8e40*/  @!P6 FMUL R53, R53, R53 ;  /* 0x000000353535e220 */ /* 0x010fe20000400000 */
[----:B------:R-:W-:-:S06]  /*8e50*/  FSETP.GEU.AND P6, PT, R60, -126, PT ;  /* 0xc2fc00003c00780b */ /* 0x000fcc0003fce000 */
[----:B------:R-:W3:Y:S01]  /*8e60*/  MUFU.EX2 R52, R52 ;  /* 0x0000003400347308 */ /* 0x000ee20000000800 */
[----:B-1----:R-:W-:Y:S01]  /*8e70*/  @!P5 FMUL R79, R79, R79 ;  /* 0x0000004f4f4fd220 */ /* 0x002fe20000400000 */
[----:B------:R-:W-:Y:S01]  /*8e80*/  FSETP.GEU.AND P5, PT, R25, -126, PT ;  /* 0xc2fc00001900780b */ /* 0x000fe20003fae000 */
[----:B------:R-:W-:-:S04]  /*8e90*/  @!P4 FMUL R64, R64, 0.5 ;  /* 0x3f0000004040c820 */ /* 0x000fc80000400000 */
[----:B------:R-:W-:Y:S01]  /*8ea0*/  @!P6 FMUL R60, R60, 0.5 ;  /* 0x3f0000003c3ce820 */ /* 0x000fe20000400000 */
[----:B------:R1:W4:Y:S01]  /*8eb0*/  MUFU.EX2 R65, R64 ;  /* 0x0000004000417308 */ /* 0x0003220000000800 */
[----:B--2---:R-:W-:Y:S01]  /*8ec0*/  @!P2 FMUL R48, R48, R48 ;  /* 0x000000303030a220 */ /* 0x004fe20000400000 */
[----:B------:R-:W-:-:S05]  /*8ed0*/  FSETP.GEU.AND P2, PT, R68, -126, PT ;  /* 0xc2fc00004400780b */ /* 0x000fca0003f4e000 */
[----:B------:R-:W-:Y:S01]  /*8ee0*/  @!P5 FMUL R25, R25, 0.5 ;  /* 0x3f0000001919d820 */ /* 0x000fe20000400000 */
[----:B------:R-:W2:Y:S01]  /*8ef0*/  MUFU.EX2 R61, R60 ;  /* 0x0000003c003d7308 */ /* 0x000ea20000000800 */
[----:B---3--:R-:W-:Y:S01]  /*8f00*/  @!P3 FMUL R52, R52, R52 ;  /* 0x000000343434b220 */ /* 0x008fe20000400000 */
[----:B------:R-:W-:Y:S01]  /*8f10*/  FSETP.GEU.AND P3, PT, R72, -126, PT ;  /* 0xc2fc00004800780b */ /* 0x000fe20003f6e000 */
[----:B-1----:R-:W-:-:S04]  /*8f20*/  FADD R64, R15, R62 ;  /* 0x0000003e0f407221 */ /* 0x002fc80000000000 */
[----:B------:R-:W-:Y:S01]  /*8f30*/  @!P2 FMUL R68, R68, 0.5 ;  /* 0x3f0000004444a820 */ /* 0x000fe20000400000 */
[----:B------:R1:W3:Y:S01]  /*8f40*/  MUFU.EX2 R56, R25 ;  /* 0x0000001900387308 */ /* 0x0002e20000000800 */
[----:B----4-:R-:W-:Y:S01]  /*8f50*/  @!P4 FMUL R65, R65, R65 ;  /* 0x000000414141c220 */ /* 0x010fe20000400000 */
[----:B------:R-:W-:Y:S01]  /*8f60*/  FSETP.GEU.AND P4, PT, R86, -126, PT ;  /* 0xc2fc00005600780b */ /* 0x000fe20003f8e000 */
[----:B------:R-:W-:-:S04]  /*8f70*/  FADD R142, R64, R87 ;  /* 0x00000057408e7221 */ /* 0x000fc80000000000 */
[----:B------:R-:W-:Y:S01]  /*8f80*/  @!P3 FMUL R72, R72, 0.5 ;  /* 0x3f0000004848b820 */ /* 0x000fe20000400000 */
[----:B------:R4:W5:Y:S01]  /*8f90*/  MUFU.EX2 R69, R68 ;  /* 0x0000004400457308 */ /* 0x0009620000000800 */
[----:B-1----:R-:W-:Y:S01]  /*8fa0*/  FADD R25, -R11, R8 ;  /* 0x000000080b197221 */ /* 0x002fe20000000100 */
[----:B------:R-:W-:Y:S01]  /*8fb0*/  FADD R11, R21, R70 ;  /* 0x00000046150b7221 */ /* 0x000fe20000000000 */
[----:B------:R-:W-:Y:S01]  /*8fc0*/  FADD R8, R10, R43 ;  /* 0x0000002b0a087221 */ /* 0x000fe20000000000 */
[----:B--2---:R-:W-:Y:S01]  /*8fd0*/  @!P6 FMUL R61, R61, R61 ;  /* 0x0000003d3d3de220 */ /* 0x004fe20000400000 */
[----:B------:R-:W-:Y:S01]  /*8fe0*/  FSETP.GEU.AND P6, PT, R29, -126, PT ;  /* 0xc2fc00001d00780b */ /* 0x000fe20003fce000 */
[----:B------:R-:W-:Y:S01]  /*8ff0*/  FMUL R137, R25, UR31 ;  /* 0x0000001f19897c20 */ /* 0x000fe20008400000 */
[----:B------:R-:W-:Y:S01]  /*9000*/  @!P4 FMUL R86, R86, 0.5 ;  /* 0x3f0000005656c820 */ /* 0x000fe20000400000 */
[----:B------:R-:W1:Y:S01]  /*9010*/  MUFU.EX2 R73, R72 ;  /* 0x0000004800497308 */ /* 0x000e620000000800 */
[----:B---3--:R-:W-:Y:S01]  /*9020*/  @!P5 FMUL R56, R56, R56 ;  /* 0x000000383838d220 */ /* 0x008fe20000400000 */
[----:B------:R-:W-:Y:S01]  /*9030*/  FSETP.GEU.AND P5, PT, R76, -126, PT ;  /* 0xc2fc00004c00780b */ /* 0x000fe20003fae000 */
[----:B------:R-:W-:Y:S01]  /*9040*/  FADD R138, R8, R11 ;  /* 0x0000000b088a7221 */ /* 0x000fe20000000000 */
[----:B----4-:R-:W-:Y:S01]  /*9050*/  FADD R68, R23, R78 ;  /* 0x0000004e17447221 */ /* 0x010fe20000000000 */
[----:B------:R-:W-:Y:S01]  /*9060*/  FADD R8, R13, R50 ;  /* 0x000000320d087221 */ /* 0x000fe20000000000 */
[----:B------:R-:W-:Y:S01]  /*9070*/  FADD R25, R24, R79 ;  /* 0x0000004f18197221 */ /* 0x000fe20000000000 */
[----:B------:R-:W-:Y:S01]  /*9080*/  F2FP.F16.F32.PACK_AB R24, R75, R24 ;  /* 0x000000184b18723e */ /* 0x000fe200000000ff */
[----:B------:R-:W2:Y:S01]  /*9090*/  MUFU.EX2 R86, R86 ;  /* 0x0000005600567308 */ /* 0x000ea20000000800 */
[----:B-----5:R-:W-:Y:S01]  /*90a0*/  @!P2 FMUL R69, R69, R69 ;  /* 0x000000454545a220 */ /* 0x020fe20000400000 */
[----:B------:R-:W-:Y:S01]  /*90b0*/  FSETP.GEU.AND P2, PT, R80, -126, PT ;  /* 0xc2fc00005000780b */ /* 0x000fe20003f4e000 */
[----:B------:R-:W-:Y:S01]  /*90c0*/  @!P6 FMUL R29, R29, 0.5 ;  /* 0x3f0000001d1de820 */ /* 0x000fe20000400000 */
[----:B------:R-:W-:Y:S01]  /*90d0*/  FADD R139, R8, R85 ;  /* 0x00000055088b7221 */ /* 0x000fe20000000000 */
[----:B------:R-:W-:Y:S01]  /*90e0*/  FADD R8, R27, R58 ;  /* 0x0000003a1b087221 */ /* 0x000fe20000000000 */
[----:B------:R-:W-:Y:S01]  /*90f0*/  FADD R85, R35, R66 ;  /* 0x0000004223557221 */ /* 0x000fe20000000000 */
[----:B------:R-:W-:Y:S01]  /*9100*/  @!P5 FMUL R76, R76, 0.5 ;  /* 0x3f0000004c4cd820 */ /* 0x000fe20000400000 */
[----:B------:R3:W4:Y:S01]  /*9110*/  MUFU.EX2 R60, R29 ;  /* 0x0000001d003c7308 */ /* 0x0007220000000800 */
[----:B-1----:R-:W-:Y:S01]  /*9120*/  @!P3 FMUL R73, R73, R73 ;  /* 0x000000494949b220 */ /* 0x002fe20000400000 */
[----:B------:R-:W-:Y:S01]  /*9130*/  FSETP.GEU.AND P3, PT, R81, -126, PT ;  /* 0xc2fc00005100780b */ /* 0x000fe20003f6e000 */
[----:B------:R-:W-:Y:S01]  /*9140*/  FADD R140, R8, R85 ;  /* 0x00000055088c7221 */ /* 0x000fe20000000000 */
[C---:B------:R-:W-:Y:S01]  /*9150*/  FADD R72, R38.reuse, R63 ;  /* 0x0000003f26487221 */ /* 0x040fe20000000000 */
[----:B------:R-:W-:Y:S01]  /*9160*/  FADD R139, R139, R142 ;  /* 0x0000008e8b8b7221 */ /* 0x000fe20000000000 */
[----:B------:R-:W-:Y:S01]  /*9170*/  F2FP.F16.F32.PACK_AB R35, R38, R35 ;  /* 0x000000232623723e */ /* 0x000fe200000000ff */
[----:B------:R-:W-:Y:S01]  /*9180*/  @!P2 FMUL R80, R80, 0.5 ;  /* 0x3f0000005050a820 */ /* 0x000fe20000400000 */
[----:B------:R1:W5:Y:S01]  /*9190*/  MUFU.EX2 R9, R76 ;  /* 0x0000004c00097308 */ /* 0x0003620000000800 */
[----:B--2---:R-:W-:Y:S01]  /*91a0*/  @!P4 FMUL R86, R86, R86 ;  /* 0x000000565656c220 */ /* 0x004fe20000400000 */
[----:B------:R-:W-:Y:S01]  /*91b0*/  FSETP.GEU.AND P4, PT, R77, -126, PT ;  /* 0xc2fc00004d00780b */ /* 0x000fe20003f8e000 */
[----:B---3--:R-:W-:Y:S01]  /*91c0*/  FADD R29, R14, R47 ;  /* 0x0000002f0e1d7221 */ /* 0x008fe20000000000 */
[----:B------:R-:W-:-:S02]  /*91d0*/  F2FP.F16.F32.PACK_AB R38, R57, R44 ;  /* 0x0000002c3926723e */ /* 0x000fc400000000ff */
[----:B------:R-:W-:Y:S01]  /*91e0*/  F2FP.F16.F32.PACK_AB R27, R12, R27 ;  /* 0x0000001b0c1b723e */ /* 0x000fe200000000ff */
[----:B------:R-:W-:Y:S01]  /*91f0*/  @!P3 FMUL R81, R81, 0.5 ;  /* 0x3f0000005151b820 */ /* 0x000fe20000400000 */
[----:B------:R2:W3:Y:S01]  /*9200*/  MUFU.EX2 R11, R80 ;  /* 0x00000050000b7308 */ /* 0x0004e20000000800 */
[----:B------:R-:W-:Y:S01]  /*9210*/  FADD R143, R29, R68 ;  /* 0x000000441d8f7221 */ /* 0x000fe20000000000 */
[----:B------:R-:W-:Y:S01]  /*9220*/  FADD R29, R31, R54 ;  /* 0x000000361f1d7221 */ /* 0x000fe20000000000 */
[----:B------:R-:W-:Y:S01]  /*9230*/  FADD R68, R39, R74 ;  /* 0x0000004a27447221 */ /* 0x000fe20000000000 */
[----:B----4-:R-:W-:Y:S01]  /*9240*/  @!P6 FMUL R60, R60, R60 ;  /* 0x0000003c3c3ce220 */ /* 0x010fe20000400000 */
[----:B------:R-:W-:Y:S01]  /*9250*/  FSETP.GEU.AND P6, PT, R82, -126, PT ;  /* 0xc2fc00005200780b */ /* 0x000fe20003fce000 */
[----:B-1----:R-:W-:Y:S01]  /*9260*/  FADD R76, R32, R73 ;  /* 0x00000049204c7221 */ /* 0x002fe20000000000 */
[----:B------:R-:W-:Y:S01]  /*9270*/  FADD R145, R29, R68 ;  /* 0x000000441d917221 */ /* 0x000fe20000000000 */
[----:B------:R1:W4:Y:S01]  /*9280*/  MUFU.EX2 R64, R81 ;  /* 0x0000005100407308 */ /* 0x0003220000000800 */
[----:B-----5:R-:W-:Y:S01]  /*9290*/  @!P5 FMUL R9, R9, R9 ;  /* 0x000000090909d220 */ /* 0x020fe20000400000 */
[----:B------:R-:W-:Y:S01]  /*92a0*/  FSETP.GEU.AND P5, PT, R84, -126, PT ;  /* 0xc2fc00005400780b */ /* 0x000fe20003fae000 */
[----:B------:R-:W-:Y:S01]  /*92b0*/  @!P4 FMUL R77, R77, 0.5 ;  /* 0x3f0000004d4dc820 */ /* 0x000fe20000400000 */
[----:B------:R-:W-:Y:S01]  /*92c0*/  FADD R68, R20, R55 ;  /* 0x0000003714447221 */ /* 0x000fe20000000000 */
[----:B------:R-:W-:Y:S01]  /*92d0*/  FADD R29, R12, R51 ;  /* 0x000000330c1d7221 */ /* 0x000fe20000000000 */
[----:B--2---:R-:W-:Y:S01]  /*92e0*/  FADD R80, R45, R86 ;  /* 0x000000562d507221 */ /* 0x004fe20000000000 */
[----:B------:R-:W-:Y:S01]  /*92f0*/  FADD R85, R25, R76 ;  /* 0x0000004c19557221 */ /* 0x000fe20000000000 */
[----:B------:R-:W2:Y:S01]  /*9300*/  MUFU.EX2 R8, R77 ;  /* 0x0000004d00087308 */ /* 0x000ea20000000800 */
[----:B---3--:R-:W-:Y:S01]  /*9310*/  @!P2 FMUL R11, R11, R11 ;  /* 0x0000000b0b0ba220 */ /* 0x008fe20000400000 */
[----:B------:R-:W-:Y:S01]  /*9320*/  FSETP.GEU.AND P2, PT, R83, -126, PT ;  /* 0xc2fc00005300780b */ /* 0x000fe20003f4e000 */
[----:B-1----:R-:W-:Y:S01]  /*9330*/  FADD R81, R46, R71 ;  /* 0x000000472e517221 */ /* 0x002fe20000000000 */
[----:B------:R-:W-:Y:S01]  /*9340*/  FADD R141, R29, R72 ;  /* 0x000000481d8d7221 */ /* 0x000fe20000000000 */
[----:B------:R-:W-:Y:S01]  /*9350*/  FADD R72, R28, R65 ;  /* 0x000000411c487221 */ /* 0x000fe20000000000 */
[----:B------:R-:W-:Y:S01]  /*9360*/  FADD R29, R75, R48 ;  /* 0x000000304b1d7221 */ /* 0x000fe20000000000 */
[----:B------:R-:W-:Y:S01]  /*9370*/  @!P5 FMUL R84, R84, 0.5 ;  /* 0x3f0000005454d820 */ /* 0x000fe20000400000 */
[----:B------:R-:W-:Y:S01]  /*9380*/  FADD R144, R68, R81 ;  /* 0x0000005144907221 */ /* 0x000fe20000000000 */
[----:B----4-:R-:W-:Y:S01]  /*9390*/  @!P3 FMUL R64, R64, R64 ;  /* 0x000000404040b220 */ /* 0x010fe20000400000 */
[----:B------:R-:W-:Y:S01]  /*93a0*/  FSETP.GEU.AND P3, PT, R137, -126, PT ;  /* 0xc2fc00008900780b */ /* 0x000fe20003f6e000 */
[----:B------:R1:W3:Y:S01]  /*93b0*/  MUFU.EX2 R77, R84 ;  /* 0x00000054004d7308 */ /* 0x0002e20000000800 */
[----:B------:R-:W-:Y:S01]  /*93c0*/  FADD R81, R40, R11 ;  /* 0x0000000b28517221 */ /* 0x000fe20000000000 */
[----:B------:R-:W-:Y:S01]  /*93d0*/  @!P6 FMUL R82, R82, 0.5 ;  /* 0x3f0000005252e820 */ /* 0x000fe20000400000 */
[----:B------:R-:W-:Y:S01]  /*93e0*/  FADD R76, R53, R64 ;  /* 0x00000040354c7221 */ /* 0x000fe20000000000 */
[----:B------:R-:W-:Y:S01]  /*93f0*/  @!P2 FMUL R83, R83, 0.5 ;  /* 0x3f0000005353a820 */ /* 0x000fe20000400000 */
[----:B------:R-:W-:Y:S01]  /*9400*/  FADD R136, R72, R81 ;  /* 0x0000005148887221 */ /* 0x000fe20000000000 */
[----:B------:R-:W-:Y:S01]  /*9410*/  FADD R25, R26, R61 ;  /* 0x0000003d1a197221 */ /* 0x000fe20000000000 */
[----:B------:R-:W-:Y:S01]  /*9420*/  FADD R72, R36, R9 ;  /* 0x0000000924487221 */ /* 0x000fe20000000000 */
[----:B------:R4:W5:Y:S01]  /*9430*/  MUFU.EX2 R68, R83 ;  /* 0x0000005300447308 */ /* 0x0009620000000800 */
[----:B-1----:R-:W-:Y:S01]  /*9440*/  FADD R84, R29, R80 ;  /* 0x000000501d547221 */ /* 0x002fe20000000000 */
[----:B------:R-:W-:Y:S01]  /*9450*/  FADD R29, R37, R56 ;  /* 0x00000038251d7221 */ /* 0x000fe20000000000 */
[----:B--2---:R-:W-:Y:S01]  /*9460*/  @!P4 FMUL R8, R8, R8 ;  /* 0x000000080808c220 */ /* 0x004fe20000400000 */
[----:B------:R-:W-:Y:S01]  /*9470*/  @!P3 FMUL R137, R137, 0.5 ;  /* 0x3f0000008989b820 */ /* 0x000fe20000400000 */
[----:B------:R-:W-:Y:S01]  /*9480*/  FADD R85, R85, R136 ;  /* 0x0000008855557221 */ /* 0x000fe20000000000 */
[----:B------:R-:W-:Y:S01]  /*9490*/  FADD R87, R29, R76 ;  /* 0x0000004c1d577221 */ /* 0x000fe20000000000 */
[----:B------:R-:W-:Y:S01]  /*94a0*/  FADD R29, R30, R69 ;  /* 0x000000451e1d7221 */ /* 0x000fe20000000000 */
[----:B------:R-:W1:Y:S01]  /*94b0*/  MUFU.EX2 R82, R82 ;  /* 0x0000005200527308 */ /* 0x000e620000000800 */
[----:B---3--:R-:W-:Y:S01]  /*94c0*/  @!P5 FMUL R77, R77, R77 ;  /* 0x0000004d4d4dd220 */ /* 0x008fe20000400000 */
[----:B----4-:R-:W-:Y:S01]  /*94d0*/  FADD R83, R25, R72 ;  /* 0x0000004819537221 */ /* 0x010fe20000000000 */
[----:B------:R-:W-:Y:S01]  /*94e0*/  FADD R25, R33, R52 ;  /* 0x0000003421197221 */ /* 0x000fe20000000000 */
[----:B------:R-:W-:Y:S01]  /*94f0*/  FADD R76, R49, R8 ;  /* 0x00000008314c7221 */ /* 0x000fe20000000000 */
[----:B------:R-:W-:Y:S01]  /*9500*/  FADD R80, R44, R77 ;  /* 0x0000004d2c507221 */ /* 0x000fe20000000000 */
[----:B------:R-:W-:Y:S01]  /*9510*/  FADD R72, R41, R60 ;  /* 0x0000003c29487221 */ /* 0x000fe20000000000 */
[----:B------:R-:W-:Y:S01]  /*9520*/  FADD R84, R84, R87 ;  /* 0x0000005754547221 */ /* 0x000fe20000000000 */
[----:B------:R-:W2:Y:S01]  /*9530*/  MUFU.EX2 R137, R137 ;  /* 0x0000008900897308 */ /* 0x000ea20000000800 */
[----:B-----5:R-:W-:Y:S01]  /*9540*/  @!P2 FMUL R68, R68, R68 ;  /* 0x000000444444a220 */ /* 0x020fe20000400000 */
[----:B------:R-:W-:Y:S01]  /*9550*/  FADD R80, R29, R80 ;  /* 0x000000501d507221 */ /* 0x000fe20000000000 */
        /* <DEDUP_REMOVED lines=11> */
[----:B------:R-:W-:Y:S01]  /*9610*/  SHF.L.U32 R72, R18, 0x1f, RZ ;  /* 0x0000001f12487819 */ /* 0x000fe200000006ff */
[----:B-1----:R-:W-:Y:S01]  /*9620*/  @!P6 FMUL R82, R82, R82 ;  /* 0x000000525252e220 */ /* 0x002fe20000400000 */
[----:B------:R-:W-:Y:S01]  /*9630*/  F2FP.F16.F32.PACK_AB R26, R33, R26 ;  /* 0x0000001a211a723e */ /* 0x000fe200000000ff */
[----:B------:R-:W-:Y:S01]  /*9640*/  FADD R25, R84, R25 ;  /* 0x0000001954197221 */ /* 0x000fe20000000000 */
[----:B------:R-:W-:Y:S01]  /*9650*/  FADD R138, R138, R139 ;  /* 0x0000008b8a8a7221 */ /* 0x000fe20000000000 */
[----:B--2---:R-:W-:Y:S01]  /*9660*/  @!P3 FMUL R137, R137, R137 ;  /* 0x000000898989b220 */ /* 0x004fe20000400000 */
[----:B------:R-:W-:Y:S01]  /*9670*/  F2FP.F16.F32.PACK_AB R33, R34, R21 ;  /* 0x000000152221723e */ /* 0x000fe200000000ff */
[----:B------:R-:W-:Y:S01]  /*9680*/  FADD R25, R80, R25 ;  /* 0x0000001950197221 */ /* 0x000fe20000000000 */
[----:B------:R1:W2:Y:S01]  /*9690*/  SYNCS.PHASECHK.TRANS64.TRYWAIT P2, [UR6+0x28400], R72 ;  /* 0x02840048ff0075a7 */ /* 0x0002a20008040146 */
[----:B------:R-:W-:Y:S01]  /*96a0*/  F2FP.F16.F32.PACK_AB R28, R37, R28 ;  /* 0x0000001c251c723e */ /* 0x000fe200000000ff */
[----:B------:R-:W-:Y:S01]  /*96b0*/  FFMA R0, R137, R0, R138 ;  /* 0x0000000089007223 */ /* 0x000fe2000000008a */
[----:B------:R-:W-:Y:S01]  /*96c0*/  F2FP.F16.F32.PACK_AB R30, R41, R30 ;  /* 0x0000001e291e723e */ /* 0x000fe200000000ff */
[----:B------:R-:W-:Y:S01]  /*96d0*/  FFMA R3, R82, R3, R25 ;  /* 0x0000000352037223 */ /* 0x000fe20000000019 */
[----:B------:R-:W-:Y:S01]  /*96e0*/  F2FP.F16.F32.PACK_AB R32, R45, R32 ;  /* 0x000000202d20723e */ /* 0x000fe200000000ff */
[-C--:B------:R-:W-:Y:S01]  /*96f0*/  FMUL R90, R90, R137.reuse ;  /* 0x000000895a5a7220 */ /* 0x080fe20000400000 */
[----:B------:R-:W-:Y:S01]  /*9700*/  F2FP.F16.F32.PACK_AB R34, R49, R36 ;  /* 0x000000243122723e */ /* 0x000fe200000000ff */
[-C--:B------:R-:W-:Y:S01]  /*9710*/  FMUL R91, R91, R137.reuse ;  /* 0x000000895b5b7220 */ /* 0x080fe20000400000 */
[----:B------:R-:W-:Y:S01]  /*9720*/  F2FP.F16.F32.PACK_AB R36, R53, R40 ;  /* 0x000000283524723e */ /* 0x000fe200000000ff */
[----:B------:R-:W-:Y:S01]  /*9730*/  FMUL R94, R94, R137 ;  /* 0x000000895e5e7220 */ /* 0x000fe20000400000 */
        /* <DEDUP_REMOVED lines=64> */
[----:B------:R-:W-:Y:S01]  /*9b40*/  F2FP.F16.F32.PACK_AB R54, R68, R77 ;  /* 0x0000004d4436723e */ /* 0x000fe200000000ff */
[----:B-12---:R-:W-:Y:S06]  /*9b50*/  @!P0 BRA `(.L_x_41) ;  /* 0x0000000000048947 */ /* 0x006fec0003800000 */
[----:B------:R-:W-:Y:S01]  /*9b60*/  BPT.TRAP 0x1 ;  /* 0x000000040000795c */ /* 0x000fe20000300000 */
.L_x_41:
[----:B------:R-:W-:Y:S05]  /*9b70*/  @P2 BRA `(.L_x_42) ;  /* 0x0000000000082947 */ /* 0x000fea0003800000 */
[----:B------:R-:W1:Y:S02]  /*9b80*/  SYNCS.PHASECHK.TRANS64.TRYWAIT P2, [UR6+0x28400], R72 ;  /* 0x02840048ff0075a7 */ /* 0x000e640008040146 */
[----:B-1----:R-:W-:Y:S05]  /*9b90*/  @!P2 BRA `(.L_x_43) ;  /* 0x0000003c0050a947 */ /* 0x002fea0003800000 */
.L_x_42:
        /* <DEDUP_REMOVED lines=44> */
.L_x_44:
[----:B------:R-:W-:-:S04]  /*9e60*/  ULEA UR6, UR30, UR38, 0x3 ;  /* 0x000000261e067291 */ /* 0x000fc8000f8e183f */
[----:B------:R-:W-:-:S04]  /*9e70*/  UIADD3 UR6, UR6, 0x28428, URZ ;  /* 0x0002842806067890 */ /* 0x000fc8000fffe03f */
[----:B------:R-:W-:-:S09]  /*9e80*/  UPRMT UR6, URZ, 0x654, UR6 ;  /* 0x000006543f067896 */ /* 0x000fd20008000006 */
[----:B------:R-:W-:Y:S01]  /*9e90*/  SYNCS.ARRIVE.TRANS64.RED.A1T0 RZ, [UR6], RZ ;  /* 0x000000ffffff79a7 */ /* 0x000fe20008100406 */
[----:B------:R-:W-:Y:S05]  /*9ea0*/  @P1 BRA `(.L_x_45) ;  /* 0x0000000000041947 */ /* 0x000fea0003800000 */
[----:B------:R-:W-:Y:S01]  /*9eb0*/  BPT.TRAP 0x1 ;  /* 0x000000040000795c */ /* 0x000fe20000300000 */
.L_x_45:
[----:B------:R-:W-:-:S04]  /*9ec0*/  UIADD3 UR30, UR30, 0x1, URZ ;  /* 0x000000011e1e7890 */ /* 0x000fc8000fffe03f */
[----:B------:R-:W-:-:S04]  /*9ed0*/  UISETP.NE.AND UP0, UPT, UR30, 0x5, UPT ;  /* 0x000000051e00788c */ /* 0x000fc8000bf05270 */
[----:B------:R-:W-:Y:S01]  /*9ee0*/  USEL UR30, UR30, URZ, UP0 ;  /* 0x0000003f1e1e7287 */ /* 0x000fe20008000000 */
[----:B------:R-:W-:Y:S11]  /*9ef0*/  @!P0 BRA `(.L_x_46) ;  /* 0x0000000000048947 */ /* 0x000ff60003800000 */
[----:B------:R-:W-:Y:S01]  /*9f00*/  BPT.TRAP 0x1 ;  /* 0x000000040000795c */ /* 0x000fe20000300000 */
.L_x_46:
[----:B------:R-:W-:-:S04]  /*9f10*/  ULEA UR6, UR30, UR38, 0x3 ;  /* 0x000000261e067291 */ /* 0x000fc8000f8e183f */
[----:B------:R-:W-:-:S04]  /*9f20*/  UIADD3 UR6, UR6, 0x28428, URZ ;  /* 0x0002842806067890 */ /* 0x000fc8000fffe03f */
[----:B------:R-:W-:-:S09]  /*9f30*/  UPRMT UR6, URZ, 0x654, UR6 ;  /* 0x000006543f067896 */ /* 0x000fd20008000006 */
[----:B------:R-:W-:Y:S01]  /*9f40*/  SYNCS.ARRIVE.TRANS64.RED.A1T0 RZ, [UR6], RZ ;  /* 0x000000ffffff79a7 */ /* 0x000fe20008100406 */
[----:B------:R-:W-:Y:S05]  /*9f50*/  @P1 BRA `(.L_x_47) ;  /* 0x0000000000041947 */ /* 0x000fea0003800000 */
[----:B------:R-:W-:Y:S01]  /*9f60*/  BPT.TRAP 0x1 ;  /* 0x000000040000795c */ /* 0x000fe20000300000 */
.L_x_47:
[----:B------:R-:W-:Y:S01]  /*9f70*/  UIADD3 UR10, UR10, 0x1, URZ ;  /* 0x000000010a0a7890 */ /* 0x000fe2000fffe03f */
[C---:B------:R-:W-:Y:S01]  /*9f80*/  ISETP.GT.AND P2, PT, R7.reuse, 0x1, PT ;  /* 0x000000010700780c */ /* 0x040fe20003f44270 */
[----:B------:R-:W-:Y:S01]  /*9f90*/  UIADD3 UR30, UR30, 0x1, URZ ;  /* 0x000000011e1e7890 */ /* 0x000fe2000fffe03f */
[----:B------:R-:W-:Y:S01]  /*9fa0*/  IADD3 R7, R7, -0x1, RZ ;  /* 0xffffffff07077810 */ /* 0x000fe20007ffe0ff */
[----:B------:R-:W-:Y:S01]  /*9fb0*/  UISETP.NE.AND UP1, UPT, UR10, 0x5, UPT ;  /* 0x000000050a00788c */ /* 0x000fe2000bf25270 */
[----:B------:R-:W-:Y:S01]  /*9fc0*/  VIADD R4, R4, 0x80 ;  /* 0x0000008004047836 */ /* 0x000fe20000000000 */
[----:B------:R-:W-:Y:S01]  /*9fd0*/  UISETP.NE.AND UP0, UPT, UR30, 0x5, UPT ;  /* 0x000000051e00788c */ /* 0x000fe2000bf05270 */
[----:B-1----:R-:W-:Y:S01]  /*9fe0*/  MOV R9, R5 ;  /* 0x0000000500097202 */ /* 0x002fe20000000f00 */
[----:B------:R-:W-:Y:S01]  /*9ff0*/  USEL UR6, URZ, 0x1, UP1 ;  /* 0x000000013f067887 */ /* 0x000fe20008800000 */
[----:B------:R-:W-:Y:S01]  /*a000*/  IMAD.MOV.U32 R8, RZ, RZ, R6 ;  /* 0x000000ffff087224 */ /* 0x000fe200078e0006 */
[----:B------:R-:W-:-:S02]  /*a010*/  USEL UR30, UR30, URZ, UP0 ;  /* 0x0000003f1e1e7287 */ /* 0x000fc40008000000 */
[----:B------:R-:W-:Y:S02]  /*a020*/  USEL UR53, UR10, URZ, UP1 ;  /* 0x0000003f0a357287 */ /* 0x000fe40008800000 */
[----:B------:R-:W-:Y:S01]  /*a030*/  LOP3.LUT R18, R18, UR6, RZ, 0x3c, !PT ;  /* 0x0000000612127c12 */ /* 0x000fe2000f8e3cff */
[----:B------:R-:W-:Y:S09]  /*a040*/  @P2 BRA `(.L_x_48) ;  /* 0xffffffcc00382947 */ /* 0x000ff2000383ffff */
.L_x_37:
[----:B------:R-:W-:-:S04]  /*a050*/  ULOP3.LUT UR4, UR50, 0x1, URZ, 0xfc, !UPT ;  /* 0x0000000132047892 */ /* 0x000fc8000f8efc3f */
[----:B------:R-:W-:-:S06]  /*a060*/  UISETP.NE.AND UP0, UPT, UR4, 0x3, UPT ;  /* 0x000000030400788c */ /* 0x000fcc000bf05270 */
[----:B------:R-:W-:-:S13]  /*a070*/  PLOP3.LUT P2, PT, PT, PT, UP0, 0x80, 0x0 ;  /* 0x000000000000781c */ /* 0x000fda0003f4f008 */
[----:B------:R-:W-:Y:S05]  /*a080*/  @!P2 BRA `(.L_x_49) ;  /* 0x000000000004a947 */ /* 0x000fea0003800000 */
[----:B------:R-:W-:Y:S01]  /*a090*/  BPT.TRAP 0x1 ;  /* 0x000000040000795c */ /* 0x000fe20000300000 */
.L_x_49:
[----:B------:R-:W-:Y:S02]  /*a0a0*/  UISETP.GT.U32.AND UP0, UPT, UR50, 0x1, UPT ;  /* 0x000000013200788c */ /* 0x000fe4000bf04070 */
[----:B------:R-:W-:-:S04]  /*a0b0*/  ULEA UR4, UR36, UR38, 0x3 ;  /* 0x0000002624047291 */ /* 0x000fc8000f8e183f */
[----:B------:R-:W-:Y:S01]  /*a0c0*/  UIADD3 UR4, UR4, 0x28460, URZ ;  /* 0x0002846004047890 */ /* 0x000fe2000fffe03f */
[----:B------:R-:W-:-:S03]  /*a0d0*/  PLOP3.LUT P2, PT, PT, PT, UP0, 0x80, 0x0 ;  /* 0x000000000000781c */ /* 0x000fc60003f4f008 */
[----:B------:R-:W-:-:S09]  /*a0e0*/  UPRMT UR4, URZ, 0x654, UR4 ;  /* 0x000006543f047896 */ /* 0x000fd20008000004 */
[----:B------:R-:W-:Y:S01]  /*a0f0*/  SYNCS.ARRIVE.TRANS64.RED.A1T0 RZ, [UR4], RZ ;  /* 0x000000ffffff79a7 */ /* 0x000fe20008100404 */
[----:B------:R-:W-:Y:S05]  /*a100*/  @P2 BRA `(.L_x_50) ;  /* 0x0000000000042947 */ /* 0x000fea0003800000 */
[----:B------:R-:W-:Y:S01]  /*a110*/  BPT.TRAP 0x1 ;  /* 0x000000040000795c */ /* 0x000fe20000300000 */
.L_x_50:
[----:B------:R-:W-:Y:S05]  /*a120*/  @!P0 BRA `(.L_x_51) ;  /* 0x0000000000048947 */ /* 0x000fea0003800000 */
[----:B------:R-:W-:Y:S01]  /*a130*/  BPT.TRAP 0x1 ;  /* 0x000000040000795c */ /* 0x000fe20000300000 */
.L_x_51:
[----:B------:R-:W-:-:S04]  /*a140*/  ULEA UR30, UR30, UR38, 0x3 ;  /* 0x000000261e1e7291 */ /* 0x000fc8000f8e183f */
[----:B------:R-:W-:-:S04]  /*a150*/  UIADD3 UR30, UR30, 0x28428, URZ ;  /* 0x000284281e1e7890 */ /* 0x000fc8000fffe03f */
[----:B------:R-:W-:-:S09]  /*a160*/  UPRMT UR30, URZ, 0x654, UR30 ;  /* 0x000006543f1e7896 */ /* 0x000fd2000800001e */
[----:B------:R-:W-:Y:S01]  /*a170*/  SYNCS.ARRIVE.TRANS64.RED.A1T0 RZ, [UR30], RZ ;  /* 0x000000ffffff79a7 */ /* 0x000fe2000810041e */
[----:B------:R-:W-:Y:S05]  /*a180*/  @P1 BRA `(.L_x_52) ;  /* 0x0000000000041947 */ /* 0x000fea0003800000 */
[----:B------:R-:W-:Y:S01]  /*a190*/  BPT.TRAP 0x1 ;  /* 0x000000040000795c */ /* 0x000fe20000300000 */
.L_x_52:
[----:B------:R-:W1:Y:S01]  /*a1a0*/  SHFL.BFLY PT, R4, R3, 0x1, 0x1f ;  /* 0x0c201f0003047f89 */ /* 0x000e6200000e0000 */
[----:B------:R-:W-:Y:S01]  /*a1b0*/  BSSY B0, `(.L_x_53) ;  /* 0x0000023000007945 */ /* 0x000fe20003800000 */
[----:B------:R-:W-:Y:S01]  /*a1c0*/  MOV R11, 0x7f800000 ;  /* 0x7f800000000b7802 */ /* 0x000fe20000000f00 */
[----:B------:R-:W-:Y:S01]  /*a1d0*/  IMAD.MOV.U32 R10, RZ, RZ, 0x3f800000 ;  /* 0x3f800000ff0a7424 */ /* 0x000fe200078e00ff */
[----:B------:R-:W2:Y:S01]  /*a1e0*/  SHFL.BFLY PT, R7, R0, 0x1, 0x1f ;  /* 0x0c201f0000077f89 */ /* 0x000ea200000e0000 */
[----:B------:R-:W-:Y:S01]  /*a1f0*/  MOV R8, 0x3f800000 ;  /* 0x3f80000000087802 */ /* 0x000fe20000000f00 */
[----:B------:R-:W-:Y:S02]  /*a200*/  IMAD.MOV.U32 R13, RZ, RZ, 0x7f800000 ;  /* 0x7f800000ff0d7424 */ /* 0x000fe400078e00ff */
[----:B-1----:R-:W-:Y:S01]  /*a210*/  FADD R4, R4, R3 ;  /* 0x0000000304047221 */ /* 0x002fe20000000000 */
[----:B--2---:R-:W-:-:S04]  /*a220*/  FADD R14, R7, R0 ;  /* 0x00000000070e7221 */ /* 0x004fc80000000000 */
[----:B------:R-:W1:Y:S04]  /*a230*/  SHFL.BFLY PT, R9, R4, 0x2, 0x1f ;  /* 0x0c401f0004097f89 */ /* 0x000e6800000e0000 */
[----:B------:R-:W2:Y:S01]  /*a240*/  SHFL.BFLY PT, R21, R14, 0x2, 0x1f ;  /* 0x0c401f000e157f89 */ /* 0x000ea200000e0000 */
[C---:B-1----:R-:W-:Y:S01]  /*a250*/  FSETP.NE.AND P0, PT, R4.reuse, -R9, PT ;  /* 0x800000090400720b */ /* 0x042fe20003f05000 */
[----:B------:R-:W-:Y:S01]  /*a260*/  FADD R3, R4, R9 ;  /* 0x0000000904037221 */ /* 0x000fe20000000000 */
[----:B--2---:R-:W-:-:S11]  /*a270*/  FADD R7, R14, R21 ;  /* 0x000000150e077221 */ /* 0x004fd60000000000 */
[----:B------:R-:W-:Y:S05]  /*a280*/  @!P0 BRA `(.L_x_54) ;  /* 0x0000000000548947 */ /* 0x000fea0003800000 */
[----:B------:R-:W-:Y:S01]  /*a290*/  IADD3 R0, R3, 0x1800000, RZ ;  /* 0x0180000003007810 */ /* 0x000fe20007ffe0ff */
[----:B------:R-:W-:Y:S03]  /*a2a0*/  BSSY B1, `(.L_x_55) ;  /* 0x000000c000017945 */ /* 0x000fe60003800000 */
[----:B------:R-:W-:-:S04]  /*a2b0*/  LOP3.LUT R0, R0, 0x7f800000, RZ, 0xc0, !PT ;  /* 0x7f80000000007812 */ /* 0x000fc800078ec0ff */
[----:B------:R-:W-:-:S13]  /*a2c0*/  ISETP.GT.U32.AND P0, PT, R0, 0x1ffffff, PT ;  /* 0x01ffffff0000780c */ /* 0x000fda0003f04070 */
[----:B------:R-:W-:Y:S05]  /*a2d0*/  @P0 BRA `(.L_x_56) ;  /* 0x0000000000100947 */ /* 0x000fea0003800000 */
[----:B------:R-:W-:-:S07]  /*a2e0*/  MOV R12, 0xa300 ;  /* 0x0000a300000c7802 */ /* 0x000fce0000000f00 */
[----:B------:R-:W-:Y:S05]  /*a2f0*/  CALL.REL.NOINC `($__internal_0_$__cuda_sm20_rcp_rn_f32_slowpath) ;  /* 0x0000003800887944 */ /* 0x000fea0003c00000 */
[----:B------:R-:W-:Y:S01]  /*a300*/  IMAD.MOV.U32 R8, RZ, RZ, R4 ;  /* 0x000000ffff087224 */ /* 0x000fe200078e0004 */
[----:B------:R-:W-:Y:S06]  /*a310*/  BRA `(.L_x_57) ;  /* 0x0000000000107947 */ /* 0x000fec0003800000 */
.L_x_56:
[----:B------:R-:W1:Y:S02]  /*a320*/  MUFU.RCP R8, R3 ;  /* 0x0000000300087308 */ /* 0x000e640000001000 */
[----:B-1----:R-:W-:-:S04]  /*a330*/  FFMA R0, R3, R8, -1 ;  /* 0xbf80000003007423 */ /* 0x002fc80000000008 */
[----:B------:R-:W-:-:S04]  /*a340*/  FADD.FTZ R9, -R0, -RZ ;  /* 0x800000ff00097221 */ /* 0x000fc80000010100 */
[----:B------:R-:W-:-:S07]  /*a350*/  FFMA R8, R8, R9, R8 ;  /* 0x0000000908087223 */ /* 0x000fce0000000008 */
.L_x_57:
[----:B------:R-:W-:Y:S05]  /*a360*/  BSYNC B1 ;  /* 0x0000000000017941 */ /* 0x000fea0003800000 */
.L_x_55:
[----:B------:R-:W-:Y:S01]  /*a370*/  FSETP.GEU.AND P0, PT, |R3|, 1.175494350822287508e-38, PT ;  /* 0x008000000300780b */ /* 0x000fe20003f0e200 */
[----:B------:R-:W-:-:S12]  /*a380*/  ULDC UR4, c[0x0][0x600] ;  /* 0x0001800000047ab9 */ /* 0x000fd80000000800 */
[----:B------:R-:W-:-:S04]  /*a390*/  @!P0 FMUL R3, R3, 16777216 ;  /* 0x4b80000003038820 */ /* 0x000fc80000400000 */
[----:B------:R-:W1:Y:S02]  /*a3a0*/  MUFU.LG2 R0, R3 ;  /* 0x0000000300007308 */ /* 0x000e640000000c00 */
[----:B-1----:R-:W-:-:S04]  /*a3b0*/  @!P0 FADD R0, R0, -24 ;  /* 0xc1c0000000008421 */ /* 0x002fc80000000000 */
[----:B------:R-:W-:-:S04]  /*a3c0*/  FMUL R0, R0, 0.69314718246459960938 ;  /* 0x3f31721800007820 */ /* 0x000fc80000400000 */
[----:B------:R-:W-:-:S07]  /*a3d0*/  FFMA R13, R5, UR4, R0 ;  /* 0x00000004050d7c23 */ /* 0x000fce0008000000 */
.L_x_54:
[----:B------:R-:W-:Y:S05]  /*a3e0*/  BSYNC B0 ;  /* 0x0000000000007941 */ /* 0x000fea0003800000 */
.L_x_53:
[----:B------:R-:W-:Y:S01]  /*a3f0*/  FSETP.NE.AND P0, PT, R14, -R21, PT ;  /* 0x800000150e00720b */ /* 0x000fe20003f05000 */
[----:B------:R-:W-:Y:S01]  /*a400*/  ULDC UR4, c[0x0][0x608] ;  /* 0x0001820000047ab9 */ /* 0x000fe20000000800 */
[----:B------:R-:W-:Y:S01]  /*a410*/  BSSY B0, `(.L_x_58) ;  /* 0x0000031000007945 */ /* 0x000fe20003800000 */
[----:B------:R-:W-:-:S04]  /*a420*/  FMUL R8, R8, UR4 ;  /* 0x0000000408087c20 */ /* 0x000fc80008400000 */
        /* <DEDUP_REMOVED lines=24> */
[----:B------:R-:W-:Y:S06]  /*a5b0*/  @!P0 BRA `(.L_x_59) ;  /* 0x0000000000588947 */ /* 0x000fec0003800000 */
[----:B------:R-:W-:Y:S01]  /*a5c0*/  IADD3 R0, R7, 0x1800000, RZ ;  /* 0x0180000007007810 */ /* 0x000fe20007ffe0ff */
[----:B------:R-:W-:Y:S03]  /*a5d0*/  BSSY B1, `(.L_x_60) ;  /* 0x000000d000017945 */ /* 0x000fe60003800000 */
[----:B------:R-:W-:-:S04]  /*a5e0*/  LOP3.LUT R0, R0, 0x7f800000, RZ, 0xc0, !PT ;  /* 0x7f80000000007812 */ /* 0x000fc800078ec0ff */
[----:B------:R-:W-:-:S13]  /*a5f0*/  ISETP.GT.U32.AND P0, PT, R0, 0x1ffffff, PT ;  /* 0x01ffffff0000780c */ /* 0x000fda0003f04070 */
[----:B------:R-:W-:Y:S05]  /*a600*/  @P0 BRA `(.L_x_61) ;  /* 0x0000000000140947 */ /* 0x000fea0003800000 */
[----:B------:R-:W-:Y:S01]  /*a610*/  IMAD.MOV.U32 R3, RZ, RZ, R7 ;  /* 0x000000ffff037224 */ /* 0x000fe200078e0007 */
[----:B------:R-:W-:-:S07]  /*a620*/  MOV R12, 0xa640 ;  /* 0x0000a640000c7802 */ /* 0x000fce0000000f00 */
[----:B------:R-:W-:Y:S05]  /*a630*/  CALL.REL.NOINC `($__internal_0_$__cuda_sm20_rcp_rn_f32_slowpath) ;  /* 0x0000003400b87944 */ /* 0x000fea0003c00000 */
[----:B------:R-:W-:Y:S01]  /*a640*/  MOV R10, R4 ;  /* 0x00000004000a7202 */ /* 0x000fe20000000f00 */
[----:B------:R-:W-:Y:S06]  /*a650*/  BRA `(.L_x_62) ;  /* 0x0000000000107947 */ /* 0x000fec0003800000 */
.L_x_61:
[----:B------:R-:W1:Y:S02]  /*a660*/  MUFU.RCP R10, R7 ;  /* 0x00000007000a7308 */ /* 0x000e640000001000 */
[----:B-1----:R-:W-:-:S04]  /*a670*/  FFMA R0, R7, R10, -1 ;  /* 0xbf80000007007423 */ /* 0x002fc8000000000a */
[----:B------:R-:W-:-:S04]  /*a680*/  FADD.FTZ R3, -R0, -RZ ;  /* 0x800000ff00037221 */ /* 0x000fc80000010100 */
[----:B------:R-:W-:-:S07]  /*a690*/  FFMA R10, R10, R3, R10 ;  /* 0x000000030a0a7223 */ /* 0x000fce000000000a */
.L_x_62:
[----:B------:R-:W-:Y:S05]  /*a6a0*/  BSYNC B1 ;  /* 0x0000000000017941 */ /* 0x000fea0003800000 */
.L_x_60:
[----:B------:R-:W-:Y:S01]  /*a6b0*/  FSETP.GEU.AND P0, PT, |R7|, 1.175494350822287508e-38, PT ;  /* 0x008000000700780b */ /* 0x000fe20003f0e200 */
[----:B------:R-:W-:-:S12]  /*a6c0*/  ULDC UR4, c[0x0][0x600] ;  /* 0x0001800000047ab9 */ /* 0x000fd80000000800 */
[----:B------:R-:W-:-:S04]  /*a6d0*/  @!P0 FMUL R7, R7, 16777216 ;  /* 0x4b80000007078820 */ /* 0x000fc80000400000 */
[----:B------:R-:W1:Y:S02]  /*a6e0*/  MUFU.LG2 R0, R7 ;  /* 0x0000000700007308 */ /* 0x000e640000000c00 */
[----:B-1----:R-:W-:-:S04]  /*a6f0*/  @!P0 FADD R0, R0, -24 ;  /* 0xc1c0000000008421 */ /* 0x002fc80000000000 */
[----:B------:R-:W-:-:S04]  /*a700*/  FMUL R11, R0, 0.69314718246459960938 ;  /* 0x3f317218000b7820 */ /* 0x000fc80000400000 */
[----:B------:R-:W-:-:S07]  /*a710*/  FFMA R11, R6, UR4, R11 ;  /* 0x00000004060b7c23 */ /* 0x000fce000800000b */
.L_x_59:
[----:B------:R-:W-:Y:S05]  /*a720*/  BSYNC B0 ;  /* 0x0000000000007941 */ /* 0x000fea0003800000 */
.L_x_58:
[----:B------:R-:W-:Y:S01]  /*a730*/  SHF.L.U32 R0, R19, 0x1f, RZ ;  /* 0x0000001f13007819 */ /* 0x000fe200000006ff */
[----:B------:R-:W-:Y:S01]  /*a740*/  UISETP.NE.AND UP0, UPT, UR52, 0x1, UPT ;  /* 0x000000013400788c */ /* 0x000fe2000bf05270 */
[----:B------:R-:W-:Y:S01]  /*a750*/  LOP3.LUT P0, RZ, R2, 0x3, RZ, 0xc0, !PT ;  /* 0x0000000302ff7812 */ /* 0x000fe2000780c0ff */
[----:B------:R-:W-:Y:S01]  /*a760*/  UISETP.NE.AND UP1, UPT, UR52, 0x2, UPT ;  /* 0x000000023400788c */ /* 0x000fe2000bf25270 */
[----:B------:R-:W1:Y:S01]  /*a770*/  SYNCS.PHASECHK.TRANS64.TRYWAIT P1, [UR28+0x8], R0 ;  /* 0x00000800ff0075a7 */ /* 0x000e62000802015c */
[----:B------:R-:W-:Y:S01]  /*a780*/  ULDC UR4, c[0x0][0x608] ;  /* 0x0001820000047ab9 */ /* 0x000fe20000000800 */
[----:B------:R-:W-:Y:S01]  /*a790*/  USHF.L.U32 UR42, UR42, 0x6, URZ ;  /* 0x000000062a2a7899 */ /* 0x000fe2000800063f */
[----:B------:R-:W-:-:S05]  /*a7a0*/  FMUL R10, R10, UR4 ;  /* 0x000000040a0a7c20 */ /* 0x000fca0008400000 */
[----:B------:R-:W-:Y:S02]  /*a7b0*/  @!UP0 ULOP3.LUT UP2, URZ, UR36, 0x2, URZ, 0xc0, !UPT ;  /* 0x00000002243f8892 */ /* 0x000fe4000f84c03f */
[----:B------:R-:W-:Y:S02]  /*a7c0*/  @!UP0 ULOP3.LUT UR36, UR36, 0x1, URZ, 0xc0, !UPT ;  /* 0x0000000124248892 */ /* 0x000fe4000f8ec03f */
[----:B------:R-:W-:Y:S02]  /*a7d0*/  @!UP0 USEL UR5, URZ, 0x1, UP2 ;  /* 0x000000013f058887 */ /* 0x000fe40009000000 */
[----:B------:R-:W-:Y:S02]  /*a7e0*/  @!UP1 UIADD3 UR6, UR36, 0x1, URZ ;  /* 0x0000000124069890 */ /* 0x000fe4000fffe03f */
[----:B------:R-:W-:Y:S02]  /*a7f0*/  @!UP0 ULOP3.LUT UR37, UR37, UR5, URZ, 0x3c, !UPT ;  /* 0x0000000525258292 */ /* 0x000fe4000f8e3c3f */
[----:B------:R-:W-:-:S02]  /*a800*/  @!UP1 UISETP.GT.U32.AND UP2, UPT, UR6, 0x1, UPT ;  /* 0x000000010600988c */ /* 0x000fc4000bf44070 */
[----:B------:R-:W-:Y:S02]  /*a810*/  @!UP1 ULOP3.LUT UR36, UR36, 0x1, URZ, 0xc, !UPT ;  /* 0x0000000124249892 */ /* 0x000fe4000f8e0c3f */
[----:B------:R-:W-:-:S04]  /*a820*/  @!UP1 USEL UR5, URZ, 0x1, !UP2 ;  /* 0x000000013f059887 */ /* 0x000fc8000d000000 */
[----:B------:R-:W-:Y:S01]  /*a830*/  @!UP1 ULOP3.LUT UR37, UR37, UR5, URZ, 0x3c, !UPT ;  /* 0x0000000525259292 */ /* 0x000fe2000f8e3c3f */
[----:B-1----:R-:W-:Y:S11]  /*a840*/  @!P1 BRA `(.L_x_63) ;  /* 0x00000030003c9947 */ /* 0x002ff60003800000 */
.L_x_129:
[----:B------:R-:W-:Y:S04]  /*a850*/  BSSY B0, `(.L_x_64) ;  /* 0x000001a000007945 */ /* 0x000fe80003800000 */
[----:B------:R-:W-:Y:S05]  /*a860*/  @P0 BRA `(.L_x_65) ;  /* 0x0000000000600947 */ /* 0x000fea0003800000 */
[----:B------:R-:W2:Y:S01]  /*a870*/  LDC R4, c[0x0][0xa10] ;  /* 0x00028400ff047b82 */ /* 0x000ea20000000800 */
[----:B-1----:R-:W-:Y:S01]  /*a880*/  LOP3.LUT R0, R2, 0x60, RZ, 0xc0, !PT ;  /* 0x0000006002007812 */ /* 0x002fe200078ec0ff */
[----:B------:R-:W-:Y:S01]  /*a890*/  IMAD R5, RZ, RZ, -UR47 ;  /* 0x8000002fff057e24 */ /* 0x000fe2000f8e02ff */
[----:B------:R-:W-:Y:S01]  /*a8a0*/  SHF.R.U32.HI R3, RZ, 0x2, R2 ;  /* 0x00000002ff037819 */ /* 0x000fe20000011602 */
[----:B------:R-:W-:Y:S01]  /*a8b0*/  ULDC UR4, c[0x0][0x288] ;  /* 0x0000a20000047ab9 */ /* 0x000fe20000000800 */
[----:B------:R-:W-:Y:S02]  /*a8c0*/  SHF.R.U32.HI R0, RZ, 0x5, R0 ;  /* 0x00000005ff007819 */ /* 0x000fe40000011600 */
[----:B------:R-:W-:Y:S01]  /*a8d0*/  LOP3.LUT R3, R3, 0x7, RZ, 0xc0, !PT ;  /* 0x0000000703037812 */ /* 0x000fe200078ec0ff */
[----:B------:R-:W1:Y:S01]  /*a8e0*/  LDC.64 R6, c[0x0][0x688] ;  /* 0x0001a200ff067b82 */ /* 0x000e620000000a00 */
[----:B------:R-:W-:-:S04]  /*a8f0*/  SHF.L.U32 R0, R0, 0x4, RZ ;  /* 0x0000000400007819 */ /* 0x000fc800000006ff */
[----:B------:R-:W-:Y:S01]  /*a900*/  LOP3.LUT R3, R0, 0xfffffff0, R3, 0xe2, !PT ;  /* 0xfffffff000037812 */ /* 0x000fe200078ee203 */
[----:B--2---:R-:W-:-:S04]  /*a910*/  IMAD R5, R4, R5, UR46 ;  /* 0x0000002e04057e24 */ /* 0x004fc8000f8e0205 */
[----:B-1----:R-:W-:Y:S02]  /*a920*/  IMAD R0, R5, R6, UR42 ;  /* 0x0000002a05007e24 */ /* 0x002fe4000f8e0206 */
[----:B------:R-:W-:Y:S02]  /*a930*/  VIADD R5, R3, UR42 ;  /* 0x0000002a03057c36 */ /* 0x000fe40008000000 */
[----:B------:R-:W-:-:S03]  /*a940*/  IMAD R0, R7, UR44, R0 ;  /* 0x0000002c07007c24 */ /* 0x000fc6000f8e0200 */
[----:B------:R-:W-:Y:S02]  /*a950*/  IADD3 R4, R5, 0x8, RZ ;  /* 0x0000000805047810 */ /* 0x000fe40007ffe0ff */
[----:B------:R-:W-:Y:S02]  /*a960*/  IADD3 R3, P2, R3, R0, RZ ;  /* 0x0000000003037210 */ /* 0x000fe40007f5e0ff */
[----:B------:R-:W-:Y:S02]  /*a970*/  ISETP.GE.U32.AND P0, PT, R5, UR4, PT ;  /* 0x0000000405007c0c */ /* 0x000fe4000bf06070 */
[----:B------:R-:W-:Y:S01]  /*a980*/  ISETP.GE.U32.AND P1, PT, R4, UR4, PT ;  /* 0x0000000404007c0c */ /* 0x000fe2000bf26070 */
[----:B------:R-:W-:Y:S01]  /*a990*/  ULDC.64 UR4, c[0x0][0x680] ;  /* 0x0001a00000047ab9 */ /* 0x000fe20000000a00 */
[----:B------:R-:W-:Y:S02]  /*a9a0*/  LEA.HI.X.SX32 R0, R0, RZ, 0x1, P2 ;  /* 0x000000ff00007211 */ /* 0x000fe400010f0eff */
[----:B------:R-:W-:-:S04]  /*a9b0*/  LEA R4, P2, R3, UR4, 0x2 ;  /* 0x0000000403047c11 */ /* 0x000fc8000f8410ff */
[----:B------:R-:W-:-:S05]  /*a9c0*/  LEA.HI.X R5, R3, UR5, R0, 0x2, P2 ;  /* 0x0000000503057c11 */ /* 0x000fca00090f1400 */
[----:B------:R2:W-:Y:S04]  /*a9d0*/  @!P0 STG.E desc[UR56][R4.64], R13 ;  /* 0x0000000d04008986 */ /* 0x0005e8000c101938 */
[----:B------:R2:W-:Y:S02]  /*a9e0*/  @!P1 STG.E desc[UR56][R4.64+0x20], R11 ;  /* 0x0000200b04009986 */ /* 0x0005e4000c101938 */
.L_x_65:
[----:B------:R-:W-:Y:S05]  /*a9f0*/  BSYNC B0 ;  /* 0x0000000000007941 */ /* 0x000fea0003800000 */
.L_x_64:
[----:B------:R-:W-:Y:S01]  /*aa00*/  ULDC.64 UR4, c[0x0][0x730] ;  /* 0x0001cc0000047ab9 */ /* 0x000fe20000000a00 */
[-C--:B------:R-:W-:Y:S01]  /*aa10*/  FMUL R90, R90, R10.reuse ;  /* 0x0000000a5a5a7220 */ /* 0x080fe20000400000 */
[----:B------:R-:W-:Y:S01]  /*aa20*/  ISETP.NE.U32.AND P0, PT, RZ, UR4, PT ;  /* 0x00000004ff007c0c */ /* 0x000fe2000bf05070 */
[-C--:B------:R-:W-:Y:S01]  /*aa30*/  FMUL R91, R91, R10.reuse ;  /* 0x0000000a5b5b7220 */ /* 0x080fe20000400000 */
[-C--:B------:R-:W-:Y:S01]  /*aa40*/  FMUL R94, R94, R10.reuse ;  /* 0x0000000a5e5e7220 */ /* 0x080fe20000400000 */
[-C--:B------:R-:W-:Y:S01]  /*aa50*/  FMUL R95, R95, R10.reuse ;  /* 0x0000000a5f5f7220 */ /* 0x080fe20000400000 */
[----:B------:R-:W-:Y:S01]  /*aa60*/  ISETP.NE.AND.EX P0, PT, RZ, UR5, PT, P0 ;  /* 0x00000005ff007c0c */ /* 0x000fe2000bf05300 */
        /* <DEDUP_REMOVED lines=20> */
[----:B------:R-:W-:Y:S06]  /*abb0*/  @P0 BRA `(.L_x_66) ;  /* 0x0000000000240947 */ /* 0x000fec0003800000 */
[----:B------:R-:W-:Y:S02]  /*abc0*/  ULDC.64 UR4, c[0x0][0x728] ;  /* 0x0001ca0000047ab9 */ /* 0x000fe40000000a00 */
[----:B------:R-:W-:-:S04]  /*abd0*/  ISETP.NE.U32.AND P0, PT, RZ, UR4, PT ;  /* 0x00000004ff007c0c */ /* 0x000fc8000bf05070 */
[----:B------:R-:W-:-:S13]  /*abe0*/  ISETP.NE.AND.EX P0, PT, RZ, UR5, PT, P0 ;  /* 0x00000005ff007c0c */ /* 0x000fda000bf05300 */
[----:B------:R-:W-:Y:S05]  /*abf0*/  @!P0 BRA `(.L_x_67) ;  /* 0x00000000000c8947 */ /* 0x000fea0003800000 */
[----:B--2---:R-:W2:Y:S02]  /*ac00*/  LDC.64 R4, c[0x0][0x728] ;  /* 0x0001ca00ff047b82 */ /* 0x004ea40000000a00 */
[----:B--2---:R3:W5:Y:S01]  /*ac10*/  LDG.E R16, desc[UR56][R4.64] ;  /* 0x0000003804107981 */ /* 0x004762000c1e1900 */
[----:B------:R-:W-:Y:S05]  /*ac20*/  BRA `(.L_x_66) ;  /* 0x0000000000087947 */ /* 0x000fea0003800000 */
.L_x_67:
[----:B------:R-:W-:Y:S02]  /*ac30*/  ULDC UR4, c[0x0][0x720] ;  /* 0x0001c80000047ab9 */ /* 0x000fe40000000800 */
[----:B------:R-:W-:-:S07]  /*ac40*/  IMAD.U32 R16, RZ, RZ, UR4 ;  /* 0x00000004ff107e24 */ /* 0x000fce000f8e00ff */
.L_x_66:
[----:B-1----:R-:W-:-:S04]  /*ac50*/  MOV R0, RZ ;  /* 0x000000ff00007202 */ /* 0x002fc80000000f00 */
[----:B------:R-:W-:-:S13]  /*ac60*/  LOP3.LUT P0, RZ, R0, 0x1bf, RZ, 0xc0, !PT ;  /* 0x000001bf00ff7812 */ /* 0x000fda000780c0ff */
[----:B------:R-:W-:Y:S05]  /*ac70*/  @!P0 BRA `(.L_x_68) ;  /* 0x0000000000408947 */ /* 0x000fea0003800000 */
[----:B------:R-:W-:Y:S01]  /*ac80*/  MOV R0, 0x0 ;  /* 0x0000000000007802 */ /* 0x000fe20000000f00 */
[----:B------:R-:W-:Y:S01]  /*ac90*/  ULDC.64 UR4, c[0x4][0x70] ;  /* 0x01001c0000047ab9 */ /* 0x000fe20000000a00 */
[----:B------:R-:W-:Y:S01]  /*aca0*/  ULDC.64 UR6, c[0x4][0x8] ;  /* 0x0100020000067ab9 */ /* 0x000fe20000000a00 */
[----:B--23--:R-:W-:Y:S01]  /*acb0*/  MOV R4, UR4 ;  /* 0x0000000400047c02 */ /* 0x00cfe20008000f00 */
[----:B------:R1:W2:Y:S01]  /*acc0*/  LDC.64 R14, c[0x4][R0] ;  /* 0x01000000000e7b82 */ /* 0x0002a20000000a00 */
[----:B------:R-:W-:Y:S01]  /*acd0*/  IMAD.U32 R5, RZ, RZ, UR5 ;  /* 0x00000005ff057e24 */ /* 0x000fe2000f8e00ff */
[----:B------:R-:W-:Y:S01]  /*ace0*/  ULDC.64 UR4, c[0x4][0x78] ;  /* 0x01001e0000047ab9 */ /* 0x000fe20000000a00 */
[----:B------:R-:W-:Y:S01]  /*acf0*/  MOV R10, UR6 ;  /* 0x00000006000a7c02 */ /* 0x000fe20008000f00 */
[----:B------:R-:W-:Y:S01]  /*ad00*/  IMAD.U32 R7, RZ, RZ, UR5 ;  /* 0x00000005ff077e24 */ /* 0x000fe2000f8e00ff */
[----:B------:R-:W-:Y:S01]  /*ad10*/  MOV R6, UR4 ;  /* 0x0000000400067c02 */ /* 0x000fe20008000f00 */
[----:B------:R-:W-:Y:S01]  /*ad20*/  IMAD.U32 R11, RZ, RZ, UR7 ;  /* 0x00000007ff0b7e24 */ /* 0x000fe2000f8e00ff */
[----:B------:R-:W-:Y:S01]  /*ad30*/  MOV R8, 0x70 ;  /* 0x0000007000087802 */ /* 0x000fe20000000f00 */
[----:B------:R-:W-:Y:S01]  /*ad40*/  IMAD.MOV.U32 R12, RZ, RZ, 0x1 ;  /* 0x00000001ff0c7424 */ /* 0x000fe200078e00ff */
[----:B-1----:R-:W-:-:S07]  /*ad50*/  MOV R13, RZ ;  /* 0x000000ff000d7202 */ /* 0x002fce0000000f00 */
[----:B------:R-:W-:-:S07]  /*ad60*/  LEPC R20, `(.L_x_68) ;  /* 0x000000001014794e */ /* 0x000fce0000000000 */
[----:B--2--5:R-:W-:Y:S05]  /*ad70*/  CALL.ABS.NOINC R14 ;  /* 0x000000000e007343 */ /* 0x024fea0003c00000 */
.L_x_68:
[----:B------:R-:W-:Y:S01]  /*ad80*/  MOV R0, UR52 ;  /* 0x0000003400007c02 */ /* 0x000fe20008000f00 */
[----:B------:R-:W-:-:S04]  /*ad90*/  IMAD.U32 R23, RZ, RZ, UR38 ;  /* 0x00000026ff177e24 */ /* 0x000fc8000f8e00ff */
[----:B------:R-:W-:-:S04]  /*ada0*/  IMAD R23, R0, 0x2200, R23 ;  /* 0x0000220000177824 */ /* 0x000fc800078e0217 */
[----:B------:R-:W-:-:S05]  /*adb0*/  VIADD R24, R23, 0x21e00 ;  /* 0x00021e0017187836 */ /* 0x000fca0000000000 */
        /* <DEDUP_REMOVED lines=18> */
.L_x_69:
[C---:B------:R-:W-:Y:S01]  /*aee0*/  IMAD.SHL.U32 R0, R2.reuse, 0x10, RZ ;  /* 0x0000001002007824 */ /* 0x040fe200078e00ff */
[----:B------:R-:W-:Y:S01]  /*aef0*/  SHF.L.U32 R3, R2, 0x5, RZ ;  /* 0x0000000502037819 */ /* 0x000fe200000006ff */
[----:B------:R-:W-:Y:S01]  /*af00*/  ULDC.64 UR4, c[0x0][0x730] ;  /* 0x0001cc0000047ab9 */ /* 0x000fe20000000a00 */
[----:B--23--:R-:W-:Y:S02]  /*af10*/  SHF.R.U32.HI R5, RZ, 0x1, R2 ;  /* 0x00000001ff057819 */ /* 0x00cfe40000011602 */
[----:B------:R-:W-:Y:S02]  /*af20*/  LOP3.LUT R0, R0, 0x600, RZ, 0xc0, !PT ;  /* 0x0000060000007812 */ /* 0x000fe400078ec0ff */
[----:B------:R-:W-:Y:S02]  /*af30*/  LOP3.LUT R4, R3, 0xc0, RZ, 0xc0, !PT ;  /* 0x000000c003047812 */ /* 0x000fe400078ec0ff */
[--C-:B------:R-:W-:Y:S02]  /*af40*/  LOP3.LUT R0, R0, 0x20, R3.reuse, 0xf8, !PT ;  /* 0x0000002000007812 */ /* 0x100fe400078ef803 */
[----:B------:R-:W-:Y:S01]  /*af50*/  ISETP.NE.U32.AND P0, PT, RZ, UR4, PT ;  /* 0x00000004ff007c0c */ /* 0x000fe2000bf05070 */
[----:B------:R-:W-:Y:S01]  /*af60*/  ULDC UR4, c[0x0][0x720] ;  /* 0x0001c80000047ab9 */ /* 0x000fe20000000800 */
[----:B------:R-:W-:-:S02]  /*af70*/  LOP3.LUT R3, R0, 0x100, R3, 0xf8, !PT ;  /* 0x0000010000037812 */ /* 0x000fc400078ef803 */
[----:B------:R-:W-:Y:S02]  /*af80*/  LOP3.LUT R0, R2, 0x7f, RZ, 0xc0, !PT ;  /* 0x0000007f02007812 */ /* 0x000fe400078ec0ff */
[----:B------:R-:W-:Y:S02]  /*af90*/  LOP3.LUT R4, R4, 0x8, R5, 0xf8, !PT ;  /* 0x0000000804047812 */ /* 0x000fe400078ef805 */
[----:B------:R-:W-:Y:S01]  /*afa0*/  SHF.L.U32 R5, R2, 0x2, RZ ;  /* 0x0000000202057819 */ /* 0x000fe200000006ff */
[----:B------:R-:W-:Y:S01]  /*afb0*/  VIADD R0, R0, 0x1f ;  /* 0x0000001f00007836 */ /* 0x000fe20000000000 */
[----:B------:R-:W-:Y:S02]  /*afc0*/  ISETP.NE.AND.EX P0, PT, RZ, UR5, PT, P0 ;  /* 0x00000005ff007c0c */ /* 0x000fe4000bf05300 */
[----:B------:R-:W-:Y:S02]  /*afd0*/  LOP3.LUT R4, R4, 0x18, R5, 0x78, !PT ;  /* 0x0000001804047812 */ /* 0x000fe400078e7805 */
[----:B-----5:R-:W-:-:S02]  /*afe0*/  FSEL R59, R16, UR4, !P0 ;  /* 0x00000004103b7c08 */ /* 0x020fc4000c000000 */
[----:B------:R-:W-:Y:S02]  /*aff0*/  ISETP.GT.U32.AND P1, PT, R0, 0x3e, PT ;  /* 0x0000003e0000780c */ /* 0x000fe40003f24070 */
[----:B------:R-:W-:Y:S01]  /*b000*/  LOP3.LUT R25, R3, R4, RZ, 0xfc, !PT ;  /* 0x0000000403197212 */ /* 0x000fe200078efcff */
        /* <DEDUP_REMOVED lines=16> */
[----:B------:R-:W-:Y:S01]  /*b110*/  F2FP.F16.F32.PACK_AB R4, R3, R4 ;  /* 0x000000040304723e */ /* 0x000fe200000000ff */
[-C--:B------:R-:W-:Y:S01]  /*b120*/  FMUL R26, R26, R59.reuse ;  /* 0x0000003b1a1a7220 */ /* 0x080fe20000400000 */
[----:B------:R-:W-:Y:S01]  /*b130*/  LOP3.LUT P0, RZ, R2, 0x4, RZ, 0xc0, !PT ;  /* 0x0000000402ff7812 */ /* 0x000fe2000780c0ff */
[-C--:B------:R-:W-:Y:S01]  /*b140*/  FMUL R27, R27, R59.reuse ;  /* 0x0000003b1b1b7220 */ /* 0x080fe20000400000 */
[----:B------:R-:W-:Y:S01]  /*b150*/  MOV R3, 0x20 ;  /* 0x0000002000037802 */ /* 0x000fe20000000f00 */
[-C--:B------:R-:W-:Y:S01]  /*b160*/  FMUL R28, R28, R59.reuse ;  /* 0x0000003b1c1c7220 */ /* 0x080fe20000400000 */
[----:B------:R-:W-:Y:S01]  /*b170*/  F2FP.F16.F32.PACK_AB R6, R7, R6 ;  /* 0x000000060706723e */ /* 0x000fe200000000ff */
[-C--:B------:R-:W-:Y:S01]  /*b180*/  FMUL R29, R29, R59.reuse ;  /* 0x0000003b1d1d7220 */ /* 0x080fe20000400000 */
[----:B------:R-:W-:Y:S01]  /*b190*/  F2FP.F16.F32.PACK_AB R7, R9, R8 ;  /* 0x000000080907723e */ /* 0x000fe200000000ff */
[-C--:B------:R-:W-:Y:S01]  /*b1a0*/  FMUL R30, R30, R59.reuse ;  /* 0x0000003b1e1e7220 */ /* 0x080fe20000400000 */
[----:B------:R-:W-:Y:S01]  /*b1b0*/  F2FP.F16.F32.PACK_AB R8, R11, R10 ;  /* 0x0000000a0b08723e */ /* 0x000fe200000000ff */
[-C--:B------:R-:W-:Y:S01]  /*b1c0*/  FMUL R31, R31, R59.reuse ;  /* 0x0000003b1f1f7220 */ /* 0x080fe20000400000 */
[----:B------:R-:W-:Y:S01]  /*b1d0*/  LEA R24, R25, R24, 0x1 ;  /* 0x0000001819187211 */ /* 0x000fe200078e08ff */
        /* <DEDUP_REMOVED lines=27> */
[----:B------:R-:W-:Y:S01]  /*b390*/  IMAD R25, R25, 0x2, R23 ;  /* 0x0000000219197824 */ /* 0x000fe200078e0217 */
[----:B------:R-:W-:-:S02]  /*b3a0*/  F2FP.F16.F32.PACK_AB R9, R13, R12 ;  /* 0x0000000c0d09723e */ /* 0x000fc400000000ff */
[----:B------:R-:W-:Y:S02]  /*b3b0*/  F2FP.F16.F32.PACK_AB R10, R15, R14 ;  /* 0x0000000e0f0a723e */ /* 0x000fe400000000ff */
[----:B------:R-:W-:Y:S02]  /*b3c0*/  F2FP.F16.F32.PACK_AB R11, R21, R20 ;  /* 0x00000014150b723e */ /* 0x000fe400000000ff */
[----:B------:R-:W-:Y:S01]  /*b3d0*/  SEL R3, R3, 0xffffffe0, !P0 ;  /* 0xffffffe003037807 */ /* 0x000fe20004000000 */
[----:B------:R-:W-:Y:S06]  /*b3e0*/  @P1 BRA `(.L_x_70) ;  /* 0x0000000000041947 */ /* 0x000fec0003800000 */
[----:B------:R-:W-:-:S04]  /*b3f0*/  DEPBAR.LE SB0, 0x1 ;  /* 0x000080400000791a */ /* 0x000fc80000000000 */
.L_x_70:
[----:B------:R-:W-:Y:S05]  /*b400*/  WARPSYNC.ALL ;  /* 0x0000000000007948 */ /* 0x000fea0003800000 */
[----:B------:R-:W-:Y:S01]  /*b410*/  BAR.SYNC.DEFER_BLOCKING 0x1, 0x80 ;  /* 0x0042000000007b1d */ /* 0x000fe20000010000 */
[----:B------:R-:W-:Y:S02]  /*b420*/  IADD3 R0, R24, R3, RZ ;  /* 0x0000000318007210 */ /* 0x000fe40007ffe0ff */
[----:B------:R-:W-:Y:S02]  /*b430*/  F2FP.F16.F32.PACK_AB R13, R28, R29 ;  /* 0x0000001d1c0d723e */ /* 0x000fe400000000ff */
[----:B------:R-:W-:Y:S01]  /*b440*/  F2FP.F16.F32.PACK_AB R14, R30, R31 ;  /* 0x0000001f1e0e723e */ /* 0x000fe200000000ff */
[----:B------:R-:W-:Y:S01]  /*b450*/  BSSY B0, `(.L_x_71) ;  /* 0x000001d000007945 */ /* 0x000fe20003800000 */
[----:B------:R-:W-:-:S02]  /*b460*/  F2FP.F16.F32.PACK_AB R12, R26, R27 ;  /* 0x0000001b1a0c723e */ /* 0x000fc400000000ff */
[----:B------:R-:W-:Y:S02]  /*b470*/  F2FP.F16.F32.PACK_AB R15, R32, R33 ;  /* 0x00000021200f723e */ /* 0x000fe400000000ff */
[----:B------:R-:W-:Y:S02]  /*b480*/  F2FP.F16.F32.PACK_AB R28, R34, R35 ;  /* 0x00000023221c723e */ /* 0x000fe400000000ff */
[----:B------:R-:W-:Y:S02]  /*b490*/  F2FP.F16.F32.PACK_AB R29, R36, R37 ;  /* 0x00000025241d723e */ /* 0x000fe400000000ff */
[----:B------:R-:W-:Y:S02]  /*b4a0*/  F2FP.F16.F32.PACK_AB R30, R38, R39 ;  /* 0x00000027261e723e */ /* 0x000fe400000000ff */
[----:B------:R-:W-:Y:S02]  /*b4b0*/  F2FP.F16.F32.PACK_AB R31, R40, R41 ;  /* 0x00000029281f723e */ /* 0x000fe400000000ff */
[----:B------:R-:W-:Y:S01]  /*b4c0*/  IADD3 R3, R3, 0x1000, R24 ;  /* 0x0000100003037810 */ /* 0x000fe20007ffe018 */
[----:B------:R1:W-:Y:S04]  /*b4d0*/  STSM.16.M88.4 [R25+0x21e00], R4 ;  /* 0x021e000419007844 */ /* 0x0003e80000000200 */
[----:B------:R1:W-:Y:S01]  /*b4e0*/  STSM.16.M88.4 [R0], R8 ;  /* 0x0000000800007844 */ /* 0x0003e20000000200 */
[----:B------:R-:W-:Y:S01]  /*b4f0*/  @!PT LDS RZ, [RZ] ;  /* 0x00000000fffff984 */ /* 0x000fe20000000800 */
[----:B------:R-:W-:Y:S01]  /*b500*/  @!PT LDS RZ, [RZ] ;  /* 0x00000000fffff984 */ /* 0x000fe20000000800 */
[----:B------:R-:W-:Y:S01]  /*b510*/  @!PT LDS RZ, [RZ] ;  /* 0x00000000fffff984 */ /* 0x000fe20000000800 */
[----:B------:R-:W-:Y:S01]  /*b520*/  @!PT LDS RZ, [RZ] ;  /* 0x00000000fffff984 */ /* 0x000fe20000000800 */
[----:B------:R2:W-:Y:S06]  /*b530*/  MEMBAR.ALL.CTA ;  /* 0x0000000000007992 */ /* 0x0005ec0000008000 */
[----:B--2---:R-:W2:Y:S02]  /*b540*/  FENCE.VIEW.ASYNC.S ;  /* 0x00000000000073c6 */ /* 0x004ea40000000000 */
[----:B--2---:R-:W-:Y:S06]  /*b550*/  BAR.SYNC.DEFER_BLOCKING 0x1, 0x80 ;  /* 0x0042000000007b1d */ /* 0x004fec0000010000 */
[----:B------:R-:W-:Y:S05]  /*b560*/  @P1 BRA `(.L_x_72) ;  /* 0x00000000002c1947 */ /* 0x000fea0003800000 */
[----:B------:R-:W-:Y:S01]  /*b570*/  R2UR UR40, R23 ;  /* 0x00000000172872ca */ /* 0x000fe200000e0000 */
[----:B------:R-:W-:Y:S02]  /*b580*/  UIADD3 UR43, -UR47, URZ, URZ ;  /* 0x0000003f2f2b7290 */ /* 0x000fe4000fffe13f */
[----:B------:R-:W-:Y:S01]  /*b590*/  UIADD3 UR6, UP0, UR54, 0x670, URZ ;  /* 0x0000067036067890 */ /* 0x000fe2000ff1e03f */
[----:B------:R-:W-:Y:S01]  /*b5a0*/  ULDC UR4, c[0x0][0xa10] ;  /* 0x0002840000047ab9 */ /* 0x000fe20000000800 */
[----:B------:R-:W-:Y:S01]  /*b5b0*/  UMOV UR41, URZ ;  /* 0x0000003f00297c82 */ /* 0x000fe20008000000 */
[----:B------:R-:W-:Y:S02]  /*b5c0*/  UIMAD UR43, UR4, UR43, UR46 ;  /* 0x0000002b042b72a4 */ /* 0x000fe4000f8e022e */
[----:B------:R-:W-:-:S05]  /*b5d0*/  UIADD3.X UR7, URZ, UR55, URZ, UP0, !UPT ;  /* 0x000000373f077290 */ /* 0x000fca00087fe43f */
[----:B------:R-:W-:-:S09]  /*b5e0*/  UIADD3 UR40, UR40, 0x21e00, URZ ;  /* 0x00021e0028287890 */ /* 0x000fd2000fffe03f */
[----:B------:R2:W-:Y:S01]  /*b5f0*/  UTMASTG.4D [UR40], [UR6] ;  /* 0x00000028060073b5 */ /* 0x0005e20008018000 */
[----:B------:R0:W-:Y:S01]  /*b600*/  UTMACMDFLUSH ;  /* 0x00000000000079b7 */ /* 0x0001e20000000000 */
[----:B--2---:R-:W-:-:S04]  /*b610*/  DEPBAR.LE SB0, 0x1 ;  /* 0x000080400000791a */ /* 0x004fc80000000000 */
.L_x_72:
[----:B------:R-:W-:Y:S05]  /*b620*/  BSYNC B0 ;  /* 0x0000000000007941 */ /* 0x000fea0003800000 */
.L_x_71:
[----:B------:R-:W-:Y:S01]  /*b630*/  BAR.SYNC.DEFER_BLOCKING 0x1, 0x80 ;  /* 0x0042000000007b1d */ /* 0x000fe20000010000 */
[----:B-1----:R-:W-:Y:S02]  /*b640*/  F2FP.F16.F32.PACK_AB R4, R42, R43 ;  /* 0x0000002b2a04723e */ /* 0x002fe400000000ff */
[----:B------:R-:W-:Y:S02]  /*b650*/  F2FP.F16.F32.PACK_AB R5, R44, R45 ;  /* 0x0000002d2c05723e */ /* 0x000fe400000000ff */
[----:B------:R-:W-:Y:S01]  /*b660*/  F2FP.F16.F32.PACK_AB R6, R46, R47 ;  /* 0x0000002f2e06723e */ /* 0x000fe200000000ff */
[----:B------:R-:W-:Y:S01]  /*b670*/  BSSY B0, `(.L_x_73) ;  /* 0x000001b000007945 */ /* 0x000fe20003800000 */
[----:B------:R-:W-:Y:S02]  /*b680*/  F2FP.F16.F32.PACK_AB R7, R48, R49 ;  /* 0x000000313007723e */ /* 0x000fe400000000ff */
[----:B------:R-:W-:Y:S02]  /*b690*/  F2FP.F16.F32.PACK_AB R8, R50, R51 ;  /* 0x000000333208723e */ /* 0x000fe400000000ff */
[----:B------:R-:W-:-:S02]  /*b6a0*/  F2FP.F16.F32.PACK_AB R9, R52, R53 ;  /* 0x000000353409723e */ /* 0x000fc400000000ff */
[----:B------:R-:W-:Y:S02]  /*b6b0*/  F2FP.F16.F32.PACK_AB R10, R54, R55 ;  /* 0x00000037360a723e */ /* 0x000fe400000000ff */
[----:B------:R-:W-:Y:S01]  /*b6c0*/  F2FP.F16.F32.PACK_AB R11, R56, R57 ;  /* 0x00000039380b723e */ /* 0x000fe200000000ff */
        /* <DEDUP_REMOVED lines=14> */
[----:B------:R-:W-:Y:S01]  /*b7b0*/  UMOV UR41, 0x20 ;  /* 0x0000002000297882 */ /* 0x000fe20000000000 */
[----:B------:R-:W-:Y:S02]  /*b7c0*/  UIMAD UR43, UR4, UR43, UR46 ;  /* 0x0000002b042b72a4 */ /* 0x000fe4000f8e022e */
[----:B------:R-:W-:-:S05]  /*b7d0*/  UIADD3.X UR7, URZ, UR55, URZ, UP0, !UPT ;  /* 0x000000373f077290 */ /* 0x000fca00087fe43f */
[----:B------:R-:W-:-:S09]  /*b7e0*/  UIADD3 UR40, UR40, 0x22e00, URZ ;  /* 0x00022e0028287890 */ /* 0x000fd2000fffe03f */
[----:B------:R2:W-:Y:S01]  /*b7f0*/  UTMASTG.4D [UR40], [UR6] ;  /* 0x00000028060073b5 */ /* 0x0005e20008018000 */
[----:B------:R0:W-:Y:S01]  /*b800*/  UTMACMDFLUSH ;  /* 0x00000000000079b7 */ /* 0x0001e20000000000 */
[----:B--2---:R-:W-:-:S04]  /*b810*/  DEPBAR.LE SB0, 0x1 ;  /* 0x000080400000791a */ /* 0x004fc80000000000 */
.L_x_74:
[----:B------:R-:W-:Y:S05]  /*b820*/  BSYNC B0 ;  /* 0x0000000000007941 */ /* 0x000fea0003800000 */
.L_x_73:
[----:B------:R-:W-:Y:S06]  /*b830*/  BAR.SYNC.DEFER_BLOCKING 0x1, 0x80 ;  /* 0x0042000000007b1d */ /* 0x000fec0000010000 */
[----:B------:R-:W-:Y:S01]  /*b840*/  BSSY B0, `(.L_x_75) ;  /* 0x0000017000007945 */ /* 0x000fe20003800000 */
[----:B------:R2:W-:Y:S04]  /*b850*/  STSM.16.M88.4 [R24], R4 ;  /* 0x0000000418007844 */ /* 0x0005e80000000200 */
[----:B------:R2:W-:Y:S01]  /*b860*/  STSM.16.M88.4 [R0], R8 ;  /* 0x0000000800007844 */ /* 0x0005e20000000200 */
[----:B------:R-:W-:Y:S01]  /*b870*/  @!PT LDS RZ, [RZ] ;  /* 0x00000000fffff984 */ /* 0x000fe20000000800 */
[----:B------:R-:W-:Y:S01]  /*b880*/  @!PT LDS RZ, [RZ] ;  /* 0x00000000fffff984 */ /* 0x000fe20000000800 */
[----:B------:R-:W-:Y:S01]  /*b890*/  @!PT LDS RZ, [RZ] ;  /* 0x00000000fffff984 */ /* 0x000fe20000000800 */
[----:B------:R-:W-:Y:S01]  /*b8a0*/  @!PT LDS RZ, [RZ] ;  /* 0x00000000fffff984 */ /* 0x000fe20000000800 */
[----:B------:R3:W-:Y:S06]  /*b8b0*/  MEMBAR.ALL.CTA ;  /* 0x0000000000007992 */ /* 0x0007ec0000008000 */
[----:B---3--:R-:W3:Y:S02]  /*b8c0*/  FENCE.VIEW.ASYNC.S ;  /* 0x00000000000073c6 */ /* 0x008ee40000000000 */
[----:B---3--:R-:W-:Y:S06]  /*b8d0*/  BAR.SYNC.DEFER_BLOCKING 0x1, 0x80 ;  /* 0x0042000000007b1d */ /* 0x008fec0000010000 */
[----:B------:R-:W-:Y:S05]  /*b8e0*/  @P1 BRA `(.L_x_76) ;  /* 0x0000000000301947 */ /* 0x000fea0003800000 */
[----:B------:R-:W-:Y:S01]  /*b8f0*/  R2UR UR8, R23 ;  /* 0x00000000170872ca */ /* 0x000fe200000e0000 */
[----:B------:R-:W-:Y:S02]  /*b900*/  UIADD3 UR11, -UR47, URZ, URZ ;  /* 0x0000003f2f0b7290 */ /* 0x000fe4000fffe13f */
[----:B------:R-:W-:Y:S01]  /*b910*/  UIADD3 UR6, UP0, UR54, 0x670, URZ ;  /* 0x0000067036067890 */ /* 0x000fe2000ff1e03f */
[----:B------:R-:W-:Y:S01]  /*b920*/  ULDC UR4, c[0x0][0xa10] ;  /* 0x0002840000047ab9 */ /* 0x000fe20000000800 */
[----:B------:R-:W-:Y:S01]  /*b930*/  UMOV UR9, 0x40 ;  /* 0x0000004000097882 */ /* 0x000fe20000000000 */
[----:B------:R-:W-:Y:S02]  /*b940*/  UIMAD UR11, UR4, UR11, UR46 ;  /* 0x0000000b040b72a4 */ /* 0x000fe4000f8e022e */
[----:B------:R-:W-:Y:S01]  /*b950*/  UIADD3.X UR7, URZ, UR55, URZ, UP0, !UPT ;  /* 0x000000373f077290 */ /* 0x000fe200087fe43f */
[----:B------:R-:W-:Y:S01]  /*b960*/  UMOV UR10, UR42 ;  /* 0x0000002a000a7c82 */ /* 0x000fe20008000000 */
[----:B------:R-:W-:-:S03]  /*b970*/  UMOV UR12, UR44 ;  /* 0x0000002c000c7c82 */ /* 0x000fc60008000000 */
[----:B------:R-:W-:-:S09]  /*b980*/  UIADD3 UR8, UR8, 0x21e00, URZ ;  /* 0x00021e0008087890 */ /* 0x000fd2000fffe03f */
[----:B------:R3:W-:Y:S02]  /*b990*/  UTMASTG.4D [UR8], [UR6] ;  /* 0x00000008060073b5 */ /* 0x0007e40008018000 */
[----:B---3--:R0:W-:Y:S02]  /*b9a0*/  UTMACMDFLUSH ;  /* 0x00000000000079b7 */ /* 0x0081e40000000000 */
.L_x_76:
[----:B------:R-:W-:Y:S05]  /*b9b0*/  BSYNC B0 ;  /* 0x0000000000007941 */ /* 0x000fea0003800000 */
.L_x_75:
[----:B------:R-:W-:Y:S01]  /*b9c0*/  ULEA UR4, UR52, 0xfffffff8, 0x3 ;  /* 0xfffffff834047891 */ /* 0x000fe2000f8e183f */
[----:B------:R-:W-:-:S04]  /*b9d0*/  DEPBAR.LE SB0, 0x0 ;  /* 0x000080000000791a */ /* 0x000fc80000000000 */
[----:B------:R-:W-:Y:S01]  /*b9e0*/  ULOP3.LUT UR4, UR4, 0x8, URZ, 0xc0, !UPT ;  /* 0x0000000804047892 */ /* 0x000fe2000f8ec03f */
[----:B------:R-:W-:-:S03]  /*b9f0*/  LOP3.LUT R19, R19, 0x1, RZ, 0x3c, !PT ;  /* 0x0000000113137812 */ /* 0x000fc600078e3cff */
[----:B------:R-:W-:-:S06]  /*ba00*/  ULOP3.LUT UR4, UR4, 0x18, URZ, 0x3c, !UPT ;  /* 0x0000001804047892 */ /* 0x000fcc000f8e3c3f */
[----:B--2---:R-:W-:Y:S01]  /*ba10*/  MOV R0, UR4 ;  /* 0x0000000400007c02 */ /* 0x004fe20008000f00 */
[----:B------:R-:W-:Y:S02]  /*ba20*/  ULDC UR4, c[0x0][0xc] ;  /* 0x0000030000047ab9 */ /* 0x000fe40000000800 */
[----:B------:R-:W-:Y:S01]  /*ba30*/  VIADD R17, R17, UR4 ;  /* 0x0000000411117c36 */ /* 0x000fe20008000000 */
[----:B------:R-:W-:Y:S01]  /*ba40*/  ULDC UR4, c[0x0][0xa00] ;  /* 0x0002800000047ab9 */ /* 0x000fe20000000800 */
[----:B------:R2:W-:Y:S03]  /*ba50*/  SYNCS.ARRIVE.TRANS64.A1T0 RZ, [R0+UR38+0x28490], RZ ;  /* 0x028490ff00ff79a7 */ /* 0x0005e60008100026 */
[----:B------:R-:W-:-:S13]  /*ba60*/  ISETP.GE.AND P0, PT, R17, UR4, PT ;  /* 0x0000000411007c0c */ /* 0x000fda000bf06270 */
[----:B--2---:R-:W-:Y:S05]  /*ba70*/  @!P0 BRA `(.L_x_77) ;  /* 0xffffff5000b88947 */ /* 0x004fea000383ffff */
[----:B------:R-:W-:Y:S05]  /*ba80*/  EXIT ;  /* 0x000000000000794d */ /* 0x000fea0003800000 */
.L_x_6:
[----:B------:R-:W-:-:S08]  /*ba90*/  NOP ;  /* 0x0000000000007918 */ /* 0x000fd00000000000 */
[----:B------:R-:W2:-:S00]  /*baa0*/  USETMAXREG.DEALLOC.CTAPOOL 0x18 ;  /* 0x00000018000079c8 */ /* 0x000e8000080e0500 */
[----:B------:R-:W-:-:S13]  /*bab0*/  PLOP3.LUT P3, PT, PT, PT, UP0, 0x80, 0x0 ;  /* 0x000000000000781c */ /* 0x000fda0003f6f008 */
[----:B--2---:R-:W-:Y:S05]  /*bac0*/  @!P3 BRA `(.L_x_78) ;  /* 0x00000008008cb947 */ /* 0x004fea0003800000 */
[----:B------:R-:W-:-:S13]  /*bad0*/  PLOP3.LUT P2, PT, PT, PT, UP1, 0x80, 0x0 ;  /* 0x000000000000781c */ /* 0x000fda0003f4f018 */
[----:B-1----:R-:W-:Y:S05]  /*bae0*/  @P2 EXIT ;  /* 0x000000000000294d */ /* 0x002fea0003800000 */
[----:B------:R-:W-:Y:S02]  /*baf0*/  ULDC UR4, c[0x0][0xa00] ;  /* 0x0002800000047ab9 */ /* 0x000fe40000000800 */
[----:B------:R-:W-:-:S13]  /*bb00*/  ISETP.GE.AND P2, PT, R17, UR4, PT ;  /* 0x0000000411007c0c */ /* 0x000fda000bf46270 */
[----:B------:R-:W-:Y:S05]  /*bb10*/  @P2 EXIT ;  /* 0x000000000000294d */ /* 0x000fea0003800000 */
[----:B------:R-:W-:Y:S01]  /*bb20*/  LOP3.LUT P2, RZ, R2, 0x1f, RZ, 0xc0, !PT ;  /* 0x0000001f02ff7812 */ /* 0x000fe2000784c0ff */
[----:B------:R-:W-:Y:S01]  /*bb30*/  BSSY B0, `(.L_x_79) ;  /* 0x000009b000007945 */ /* 0x000fe20003800000 */
[----:B------:R-:W-:Y:S01]  /*bb40*/  MOV R4, 0x1 ;  /* 0x0000000100047802 */ /* 0x000fe20000000f00 */
[----:B------:R-:W-:Y:S01]  /*bb50*/  IMAD.MOV.U32 R5, RZ, RZ, 0x1 ;  /* 0x00000001ff057424 */ /* 0x000fe200078e00ff */
[----:B------:R-:W-:Y:S01]  /*bb60*/  PLOP3.LUT P0, PT, P2, P0, PT, 0x2a, 0x0 ;  /* 0x000000000000781c */ /* 0x000fe20001700572 */
[----:B------:R-:W-:Y:S01]  /*bb70*/  ULOP3.LUT UR17, UR50, 0x2, URZ, 0xfc, !UPT ;  /* 0x0000000232117892 */ /* 0x000fe2000f8efc3f */
[----:B------:R-:W-:Y:S01]  /*bb80*/  MOV R0, RZ ;  /* 0x000000ff00007202 */ /* 0x000fe20000000f00 */
[----:B------:R-:W-:Y:S01]  /*bb90*/  ULDC UR20, c[0x0][0xc] ;  /* 0x0000030000147ab9 */ /* 0x000fe20000000800 */
[----:B------:R-:W-:Y:S01]  /*bba0*/  ULDC.64 UR18, c[0x0][0x198] ;  /* 0x0000660000127ab9 */ /* 0x000fe20000000a00 */
[----:B------:R-:W-:-:S08]  /*bbb0*/  ULDC UR21, c[0x0][0xa00] ;  /* 0x0002800000157ab9 */ /* 0x000fd00000000800 */
.L_x_94:
[----:B------:R-:W1:Y:S01]  /*bbc0*/  LDC R6, c[0x0][0xa04] ;  /* 0x00028100ff067b82 */ /* 0x000e620000000800 */
[----:B------:R-:W-:Y:S01]  /*bbd0*/  MOV R7, R17 ;  /* 0x0000001100077202 */ /* 0x000fe20000000f00 */
[----:B------:R-:W-:-:S06]  /*bbe0*/  UMOV UR4, 0xffffffff ;  /* 0xffffffff00047882 */ /* 0x000fcc0000000000 */
[----:B------:R-:W2:Y:S08]  /*bbf0*/  LDC R10, c[0x0][0xa10] ;  /* 0x00028400ff0a7b82 */ /* 0x000eb00000000800 */
[----:B------:R-:W3:Y:S01]  /*bc00*/  LDC R13, c[0x0][0xa1c] ;  /* 0x00028700ff0d7b82 */ /* 0x000ee20000000800 */
[----:B-1----:R-:W-:Y:S02]  /*bc10*/  ISETP.NE.AND P2, PT, R6, 0x1, PT ;  /* 0x000000010600780c */ /* 0x002fe40003f45270 */
[----:B--2---:R-:W-:-:S11]  /*bc20*/  ISETP.NE.AND P3, PT, R10, 0x1, PT ;  /* 0x000000010a00780c */ /* 0x004fd60003f65270 */
[----:B------:R-:W1:Y:S01]  /*bc30*/  @P2 LDC.64 R8, c[0x0][0xa08] ;  /* 0x00028200ff082b82 */ /* 0x000e620000000a00 */
[----:B---3--:R-:W-:-:S07]  /*bc40*/  ISETP.NE.AND P4, PT, R13, 0x1, PT ;  /* 0x000000010d00780c */ /* 0x008fce0003f85270 */
[----:B------:R-:W2:Y:S08]  /*bc50*/  @P3 LDC R12, c[0x0][0xa14] ;  /* 0x00028500ff0c3b82 */ /* 0x000eb00000000800 */
[----:B------:R-:W3:Y:S08]  /*bc60*/  @P3 LDC R11, c[0x0][0xa18] ;  /* 0x00028600ff0b3b82 */ /* 0x000ef00000000800 */
[----:B------:R-:W4:Y:S01]  /*bc70*/  @P4 LDC.64 R2, c[0x0][0xa20] ;  /* 0x00028800ff024b82 */ /* 0x000f220000000a00 */
[----:B-1----:R-:W-:-:S05]  /*bc80*/  @P2 IMAD.HI.U32 R8, R17, R8, RZ ;  /* 0x0000000811082227 */ /* 0x002fca00078e00ff */
[----:B------:R-:W-:-:S04]  /*bc90*/  @P2 SHF.R.U32.HI R7, RZ, R9, R8 ;  /* 0x00000009ff072219 */ /* 0x000fc80000011608 */
[----:B------:R-:W-:Y:S01]  /*bca0*/  MOV R9, R7 ;  /* 0x0000000700097202 */ /* 0x000fe20000000f00 */
[----:B--2---:R-:W-:-:S05]  /*bcb0*/  @P3 IMAD.HI.U32 R8, R7, R12, RZ ;  /* 0x0000000c07083227 */ /* 0x004fca00078e00ff */
[----:B---3--:R-:W-:-:S05]  /*bcc0*/  @P3 SHF.R.U32.HI R9, RZ, R11, R8 ;  /* 0x0000000bff093219 */ /* 0x008fca0000011608 */
[----:B----4-:R-:W-:-:S04]  /*bcd0*/  @P4 IMAD.HI.U32 R8, R9, R2, RZ ;  /* 0x0000000209084227 */ /* 0x010fc800078e00ff */
[----:B------:R-:W-:Y:S01]  /*bce0*/  IMAD.MOV.U32 R2, RZ, RZ, R9 ;  /* 0x000000ffff027224 */ /* 0x000fe200078e0009 */
[----:B------:R-:W-:Y:S02]  /*bcf0*/  @P4 SHF.R.U32.HI R2, RZ, R3, R8 ;  /* 0x00000003ff024219 */ /* 0x000fe40000011608 */
[----:B------:R-:W-:Y:S02]  /*bd00*/  IADD3 R3, -R9, RZ, RZ ;  /* 0x000000ff09037210 */ /* 0x000fe40007ffe1ff */
[----:B------:R-:W-:-:S03]  /*bd10*/  IADD3 R2, -R2, RZ, RZ ;  /* 0x000000ff02027210 */ /* 0x000fc60007ffe1ff */
[----:B------:R-:W-:Y:S02]  /*bd20*/  IMAD R10, R10, R3, R7 ;  /* 0x000000030a0a7224 */ /* 0x000fe400078e0207 */
[----:B------:R-:W-:Y:S01]  /*bd30*/  IMAD R2, R13, R2, R9 ;  /* 0x000000020d027224 */ /* 0x000fe200078e0209 */
[----:B------:R-:W-:Y:S06]  /*bd40*/  BRA.DIV UR4, `(.L_x_80) ;  /* 0x0000001e04147947 */ /* 0x000fec000b800000 */
[----:B------:R-:W-:-:S13]  /*bd50*/  ELECT P6, URZ, PT ;  /* 0x00000000003f782f */ /* 0x000fda00038c0000 */
.L_x_132:
[----:B------:R-:W-:Y:S01]  /*bd60*/  IMAD.MOV R3, RZ, RZ, -R7 ;  /* 0x000000ffff037224 */ /* 0x000fe200078e0a07 */
[----:B------:R-:W-:Y:S03]  /*bd70*/  BSSY B1, `(.L_x_81) ;  /* 0x0000034000017945 */ /* 0x000fe60003800000 */
[----:B------:R-:W-:Y:S01]  /*bd80*/  IMAD R3, R6, R3, R17 ;  /* 0x0000000306037224 */ /* 0x000fe200078e0211 */
[----:B------:R-:W-:-:S04]  /*bd90*/  MOV R6, RZ ;  /* 0x000000ff00067202 */ /* 0x000fc80000000f00 */
[----:B------:R-:W-:Y:S01]  /*bda0*/  SHF.L.U32 R3, R3, 0x7, RZ ;  /* 0x0000000703037819 */ /* 0x000fe200000006ff */
[----:B------:R-:W-:Y:S06]  /*bdb0*/  @!P6 BRA `(.L_x_82) ;  /* 0x0000000000bce947 */ /* 0x000fec0003800000 */
[----:B------:R-:W1:Y:S01]  /*bdc0*/  S2R R7, SR_CgaCtaId ;  /* 0x0000000000077919 */ /* 0x000e620000008800 */
[----:B------:R-:W-:-:S04]  /*bdd0*/  MOV R6, 0x400 ;  /* 0x0000040000067802 */ /* 0x000fc80000000f00 */
[----:B-1----:R-:W-:Y:S02]  /*bde0*/  LEA R9, R7, R6, 0x18 ;  /* 0x0000000607097211 */ /* 0x002fe400078ec0ff */
[----:B------:R-:W-:-:S03]  /*bdf0*/  SHF.L.U32 R6, R5, 0x1f, RZ ;  /* 0x0000001f05067819 */ /* 0x000fc600000006ff */
[----:B------:R-:W-:-:S04]  /*be00*/  IMAD R7, R0, 0x8, R9 ;  /* 0x0000000800077824 */ /* 0x000fc800078e0209 */
[----:B------:R-:W1:Y:S02]  /*be10*/  SYNCS.PHASECHK.TRANS64.TRYWAIT P2, [R7+URZ+0x28460], R6 ;  /* 0x02846006070075a7 */ /* 0x000e64000804017f */
[----:B-1----:R-:W-:Y:S05]  /*be20*/  @!P2 BRA `(.L_x_83) ;  /* 0x0000001800fca947 */ /* 0x002fea0003800000 */
.L_x_133:
[----:B------:R-:W-:Y:S01]  /*be30*/  UPRMT UR4, UR17, 0x9910, URZ ;  /* 0x0000991011047896 */ /* 0x000fe2000800003f */
[----:B-1----:R-:W-:-:S03]  /*be40*/  @P1 MOV R6, 0x3000 ;  /* 0x0000300000061802 */ /* 0x002fc60000000f00 */
[----:B------:R-:W-:Y:S01]  /*be50*/  UISETP.NE.AND UP0, UPT, UR4, 0x2, UPT ;  /* 0x000000020400788c */ /* 0x000fe2000bf05270 */
[----:B------:R1:W-:Y:S05]  /*be60*/  @P1 SYNCS.ARRIVE.TRANS64 RZ, [R7+URZ+0x28450], R6 ;  /* 0x0284500607ff19a7 */ /* 0x0003ea000800003f */
[----:B------:R-:W-:-:S13]  /*be70*/  PLOP3.LUT P2, PT, PT, PT, UP0, 0x80, 0x0 ;  /* 0x000000000000781c */ /* 0x000fda0003f4f008 */
[----:B-1----:R-:W-:Y:S05]  /*be80*/  @P2 BRA `(.L_x_84) ;  /* 0x0000000000042947 */ /* 0x002fea0003800000 */
[----:B------:R-:W-:Y:S01]  /*be90*/  BPT.TRAP 0x1 ;  /* 0x000000040000795c */ /* 0x000fe20000300000 */
.L_x_84:
[----:B------:R-:W-:Y:S05]  /*bea0*/  @P0 BRA `(.L_x_85) ;  /* 0x0000000000040947 */ /* 0x000fea0003800000 */
[----:B------:R-:W-:Y:S01]  /*beb0*/  BPT.TRAP 0x1 ;  /* 0x000000040000795c */ /* 0x000fe20000300000 */
.L_x_85:
[----:B------:R-:W-:Y:S01]  /*bec0*/  R2UR UR5, R9 ;  /* 0x00000000090572ca */ /* 0x000fe200000e0000 */
[----:B------:R-:W-:Y:S01]  /*bed0*/  UIADD3 UR4, UP0, UR18, 0xf0, URZ ;  /* 0x000000f012047890 */ /* 0x000fe2000ff1e03f */
[----:B------:R-:W-:Y:S01]  /*bee0*/  R2UR UR8, R0 ;  /* 0x00000000000872ca */ /* 0x000fe200000e0000 */
[----:B------:R-:W-:Y:S01]  /*bef0*/  UMOV UR10, URZ ;  /* 0x0000003f000a7c82 */ /* 0x000fe20008000000 */
[----:B------:R-:W-:Y:S01]  /*bf00*/  R2UR UR9, R7 ;  /* 0x00000000070972ca */ /* 0x000fe200000e0000 */
[----:B------:R-:W-:Y:S01]  /*bf10*/  UMOV UR6, 0x0 ;  /* 0x0000000000067882 */ /* 0x000fe20000000000 */
[----:B------:R-:W-:Y:S01]  /*bf20*/  R2UR UR11, R3 ;  /* 0x00000000030b72ca */ /* 0x000fe200000e0000 */
[----:B------:R-:W-:Y:S01]  /*bf30*/  UMOV UR7, 0x10000000 ;  /* 0x1000000000077882 */ /* 0x000fe20000000000 */
[----:B------:R-:W-:Y:S01]  /*bf40*/  R2UR UR12, R10 ;  /* 0x000000000a0c72ca */ /* 0x000fe200000e0000 */
[----:B------:R-:W-:Y:S01]  /*bf50*/  UMOV UR15, 0x20 ;  /* 0x00000020000f7882 */ /* 0x000fe20000000000 */
[----:B------:R-:W-:-:S02]  /*bf60*/  R2UR UR13, R2 ;  /* 0x00000000020d72ca */ /* 0x000fc400000e0000 */
[----:B------:R-:W-:-:S03]  /*bf70*/  IADD3 R0, R0, 0x1, RZ ;  /* 0x0000000100007810 */ /* 0x000fc60007ffe0ff */
[----:B------:R-:W-:Y:S01]  /*bf80*/  UIMAD UR8, UR8, 0x3000, UR5 ;  /* 0x00003000080878a4 */ /* 0x000fe2000f8e0205 */
[C---:B------:R-:W-:Y:S01]  /*bf90*/  ISETP.NE.AND P2, PT, R0.reuse, 0x2, PT ;  /* 0x000000020000780c */ /* 0x040fe20003f45270 */
[----:B------:R-:W-:Y:S02]  /*bfa0*/  UIADD3 UR9, UR9, 0x28450, URZ ;  /* 0x0002845009097890 */ /* 0x000fe4000fffe03f */
[----:B------:R-:W-:Y:S01]  /*bfb0*/  UIADD3.X UR5, URZ, UR19, URZ, UP0, !UPT ;  /* 0x000000133f057290 */ /* 0x000fe200087fe43f */
[----:B------:R-:W-:Y:S01]  /*bfc0*/  SEL R6, RZ, 0x1, P2 ;  /* 0x00000001ff067807 */ /* 0x000fe20001000000 */
[----:B------:R-:W-:Y:S01]  /*bfd0*/  UIADD3 UR14, UR8, 0x1000, URZ ;  /* 0x00001000080e7890 */ /* 0x000fe2000fffe03f */
[----:B------:R-:W-:Y:S01]  /*bfe0*/  SEL R0, R0, RZ, P2 ;  /* 0x000000ff00007207 */ /* 0x000fe20001000000 */
[----:B------:R-:W-:Y:S01]  /*bff0*/  UIADD3 UR16, UR8, 0x2000, URZ ;  /* 0x0000200008107890 */ /* 0x000fe2000fffe03f */
[----:B------:R-:W-:Y:S01]  /*c000*/  LOP3.LUT R5, R5, R6, RZ, 0x3c, !PT ;  /* 0x0000000605057212 */ /* 0x000fe200078e3cff */
[----:B------:R-:W-:-:S03]  /*c010*/  IMAD.MOV.U32 R6, RZ, RZ, 0x40 ;  /* 0x00000040ff067424 */ /* 0x000fc600078e00ff */
[----:B------:R1:W-:Y:S02]  /*c020*/  UTMALDG.4D [UR8], [UR4], desc[UR6] ;  /* 0x00000608040075b4 */ /* 0x0003e40008019000 */
[----:B-1----:R-:W-:Y:S01]  /*c030*/  UMOV UR8, UR14 ;  /* 0x0000000e00087c82 */ /* 0x002fe20008000000 */
[----:B------:R-:W-:Y:S01]  /*c040*/  UMOV UR10, UR15 ;  /* 0x0000000f000a7c82 */ /* 0x000fe20008000000 */
[----:B------:R-:W-:Y:S01]  /*c050*/  UMOV UR14, 0x40 ;  /* 0x00000040000e7882 */ /* 0x000fe20000000000 */
[----:B------:R1:W-:Y:S02]  /*c060*/  UTMALDG.4D [UR8], [UR4], desc[UR6] ;  /* 0x00000608040075b4 */ /* 0x0003e40008019000 */
[----:B-1----:R-:W-:Y:S01]  /*c070*/  UMOV UR8, UR16 ;  /* 0x0000001000087c82 */ /* 0x002fe20008000000 */
[----:B------:R-:W-:Y:S02]  /*c080*/  UMOV UR10, UR14 ;  /* 0x0000000e000a7c82 */ /* 0x000fe40008000000 */
[----:B------:R1:W-:Y:S02]  /*c090*/  UTMALDG.4D [UR8], [UR4], desc[UR6] ;  /* 0x00000608040075b4 */ /* 0x0003e40008019000 */
[----:B-1----:R-:W-:Y:S01]  /*c0a0*/  NOP ;  /* 0x0000000000007918 */ /* 0x002fe20000000000 */
.L_x_82:
[----:B------:R-:W-:Y:S05]  /*c0b0*/  BSYNC B1 ;  /* 0x0000000000017941 */ /* 0x000fea0003800000 */
.L_x_81:
[----:B------:R-:W-:Y:S01]  /*c0c0*/  LOP3.LUT P2, RZ, R4, 0xff, RZ, 0xc0, !PT ;  /* 0x000000ff04ff7812 */ /* 0x000fe2000784c0ff */
[----:B------:R-:W-:-:S12]  /*c0d0*/  BSSY B1, `(.L_x_86) ;  /* 0x0000009000017945 */ /* 0x000fd80003800000 */
[----:B------:R-:W-:Y:S05]  /*c0e0*/  @!P2 BRA `(.L_x_87) ;  /* 0x00000000001ca947 */ /* 0x000fea0003800000 */
[----:B------:R-:W1:Y:S01]  /*c0f0*/  S2R R7, SR_CgaCtaId ;  /* 0x0000000000077919 */ /* 0x000e620000008800 */
[----:B------:R-:W-:-:S04]  /*c100*/  MOV R4, 0x400 ;  /* 0x0000040000047802 */ /* 0x000fc80000000f00 */
[----:B-1----:R-:W-:Y:S02]  /*c110*/  LEA R7, R7, R4, 0x18 ;  /* 0x0000000407077211 */ /* 0x002fe400078ec0ff */
[----:B------:R-:W-:Y:S02]  /*c120*/  SHF.L.U32 R4, RZ, 0x1f, RZ ;  /* 0x0000001fff047819 */ /* 0x000fe400000006ff */
[----:B------:R1:W-:Y:S02]  /*c130*/  SYNCS.ARRIVE.TRANS64.A1T0 RZ, [R7+URZ+0x284b0], RZ ;  /* 0x0284b0ff07ff79a7 */ /* 0x0003e4000810003f */
[----:B------:R-:W2:Y:S02]  /*c140*/  SYNCS.PHASECHK.TRANS64.TRYWAIT P2, [R7+URZ+0x284b0], R4 ;  /* 0x0284b004070075a7 */ /* 0x000ea4000804017f */
[----:B-12---:R-:W-:Y:S05]  /*c150*/  @!P2 BRA `(.L_x_88) ;  /* 0x000000180044a947 */ /* 0x006fea0003800000 */
.L_x_87:
[----:B------:R-:W-:Y:S05]  /*c160*/  BSYNC B1 ;  /* 0x0000000000017941 */ /* 0x000fea0003800000 */
.L_x_86:
[----:B------:R-:W-:Y:S04]  /*c170*/  BSSY B1, `(.L_x_89) ;  /* 0x0000032000017945 */ /* 0x000fe80003800000 */
[----:B------:R-:W-:Y:S05]  /*c180*/  @!P6 BRA `(.L_x_90) ;  /* 0x0000000000c0e947 */ /* 0x000fea0003800000 */
[----:B-1----:R-:W1:Y:S01]  /*c190*/  S2R R7, SR_CgaCtaId ;  /* 0x0000000000077919 */ /* 0x002e620000008800 */
[----:B------:R-:W-:Y:S02]  /*c1a0*/  MOV R4, 0x400 ;  /* 0x0000040000047802 */ /* 0x000fe40000000f00 */
[----:B------:R-:W-:Y:S02]  /*c1b0*/  SHF.L.U32 R9, R5, 0x1f, RZ ;  /* 0x0000001f05097819 */ /* 0x000fe400000006ff */
[----:B-1----:R-:W-:-:S04]  /*c1c0*/  LEA R7, R7, R4, 0x18 ;  /* 0x0000000407077211 */ /* 0x002fc800078ec0ff */
[----:B------:R-:W-:-:S04]  /*c1d0*/  LEA R4, R0, R7, 0x3 ;  /* 0x0000000700047211 */ /* 0x000fc800078e18ff */
[----:B------:R-:W1:Y:S02]  /*c1e0*/  SYNCS.PHASECHK.TRANS64.TRYWAIT P2, [R4+URZ+0x28460], R9 ;  /* 0x02846009040075a7 */ /* 0x000e64000804017f */
[----:B-1----:R-:W-:Y:S05]  /*c1f0*/  @!P2 BRA `(.L_x_91) ;  /* 0x000000180030a947 */ /* 0x002fea0003800000 */
.L_x_134:
[----:B------:R-:W-:Y:S01]  /*c200*/  UPRMT UR4, UR17, 0x9910, URZ ;  /* 0x0000991011047896 */ /* 0x000fe2000800003f */
[----:B-1----:R-:W-:-:S03]  /*c210*/  @P1 MOV R9, 0x3000 ;  /* 0x0000300000091802 */ /* 0x002fc60000000f00 */
[----:B------:R-:W-:Y:S01]  /*c220*/  UISETP.NE.AND UP0, UPT, UR4, 0x2, UPT ;  /* 0x000000020400788c */ /* 0x000fe2000bf05270 */
[----:B------:R1:W-:Y:S05]  /*c230*/  @P1 SYNCS.ARRIVE.TRANS64 RZ, [R4+URZ+0x28450], R9 ;  /* 0x0284500904ff19a7 */ /* 0x0003ea000800003f */
[----:B------:R-:W-:-:S13]  /*c240*/  PLOP3.LUT P2, PT, PT, PT, UP0, 0x80, 0x0 ;  /* 0x000000000000781c */ /* 0x000fda0003f4f008 */
[----:B-1----:R-:W-:Y:S05]  /*c250*/  @P2 BRA `(.L_x_92) ;  /* 0x0000000000042947 */ /* 0x002fea0003800000 */
[----:B------:R-:W-:Y:S01]  /*c260*/  BPT.TRAP 0x1 ;  /* 0x000000040000795c */ /* 0x000fe20000300000 */
.L_x_92:
[----:B------:R-:W-:Y:S05]  /*c270*/  @P0 BRA `(.L_x_93) ;  /* 0x0000000000040947 */ /* 0x000fea0003800000 */
[----:B------:R-:W-:Y:S01]  /*c280*/  BPT.TRAP 0x1 ;  /* 0x000000040000795c */ /* 0x000fe20000300000 */
.L_x_93:
        /* <DEDUP_REMOVED lines=10> */
[----:B------:R-:W-:Y:S01]  /*c330*/  R2UR UR12, R10 ;  /* 0x000000000a0c72ca */ /* 0x000fe200000e0000 */
[----:B------:R-:W-:Y:S01]  /*c340*/  VIADD R0, R0, 0x1 ;  /* 0x0000000100007836 */ /* 0x000fe20000000000 */
[----:B------:R-:W-:-:S04]  /*c350*/  R2UR UR13, R2 ;  /* 0x00000000020d72ca */ /* 0x000fc800000e0000 */
[C---:B------:R-:W-:Y:S01]  /*c360*/  ISETP.NE.AND P2, PT, R0.reuse, 0x2, PT ;  /* 0x000000020000780c */ /* 0x040fe20003f45270 */
[----:B------:R-:W-:Y:S02]  /*c370*/  UIADD3 UR11, UR11, UR9, URZ ;  /* 0x000000090b0b7290 */ /* 0x000fe4000fffe03f */
[----:B------:R-:W-:Y:S01]  /*c380*/  UIMAD UR8, UR8, 0x3000, UR5 ;  /* 0x00003000080878a4 */ /* 0x000fe2000f8e0205 */
[----:B------:R-:W-:Y:S01]  /*c390*/  SEL R2, RZ, 0x1, P2 ;  /* 0x00000001ff027807 */ /* 0x000fe20001000000 */
[----:B------:R-:W-:Y:S01]  /*c3a0*/  UIADD3 UR9, UR14, 0x28450, URZ ;  /* 0x000284500e097890 */ /* 0x000fe2000fffe03f */
[----:B------:R-:W-:Y:S01]  /*c3b0*/  SEL R0, R0, RZ, P2 ;  /* 0x000000ff00007207 */ /* 0x000fe20001000000 */
[----:B------:R-:W-:Y:S01]  /*c3c0*/  UIADD3.X UR5, URZ, UR19, URZ, UP0, !UPT ;  /* 0x000000133f057290 */ /* 0x000fe200087fe43f */
[----:B------:R-:W-:Y:S01]  /*c3d0*/  LOP3.LUT R5, R5, R2, RZ, 0x3c, !PT ;  /* 0x0000000205057212 */ /* 0x000fe200078e3cff */
[----:B------:R-:W-:Y:S02]  /*c3e0*/  UIADD3 UR14, UR8, 0x1000, URZ ;  /* 0x00001000080e7890 */ /* 0x000fe4000fffe03f */
[----:B------:R-:W-:-:S05]  /*c3f0*/  UIADD3 UR16, UR8, 0x2000, URZ ;  /* 0x0000200008107890 */ /* 0x000fca000fffe03f */
        /* <DEDUP_REMOVED lines=8> */
[----:B--2---:R-:W-:Y:S01]  /*c480*/  NOP ;  /* 0x0000000000007918 */ /* 0x004fe20000000000 */
.L_x_90:
[----:B------:R-:W-:Y:S05]  /*c490*/  BSYNC B1 ;  /* 0x0000000000017941 */ /* 0x000fea0003800000 */
.L_x_89:
[----:B------:R-:W-:Y:S02]  /*c4a0*/  IADD3 R17, R17, UR20, RZ ;  /* 0x0000001411117c10 */ /* 0x000fe4000fffe0ff */
[----:B-1----:R-:W-:Y:S02]  /*c4b0*/  PRMT R4, RZ, 0x7610, R4 ;  /* 0x00007610ff047816 */ /* 0x002fe40000000004 */
[----:B------:R-:W-:-:S13]  /*c4c0*/  ISETP.GE.AND P2, PT, R17, UR21, PT ;  /* 0x0000001511007c0c */ /* 0x000fda000bf46270 */
[----:B------:R-:W-:Y:S05]  /*c4d0*/  @!P2 BRA `(.L_x_94) ;  /* 0xfffffff400b8a947 */ /* 0x000fea000383ffff */
[----:B------:R-:W-:Y:S05]  /*c4e0*/  BSYNC B0 ;  /* 0x0000000000007941 */ /* 0x000fea0003800000 */
.L_x_79:
[----:B------:R-:W-:Y:S05]  /*c4f0*/  EXIT ;  /* 0x000000000000794d */ /* 0x000fea0003800000 */
.L_x_78:
[----:B-1----:R-:W-:Y:S02]  /*c500*/  ULDC UR4, c[0x0][0xa00] ;  /* 0x0002800000047ab9 */ /* 0x002fe40000000800 */
[----:B------:R-:W-:-:S13]  /*c510*/  ISETP.GE.AND P0, PT, R17, UR4, PT ;  /* 0x0000000411007c0c */ /* 0x000fda000bf06270 */
[----:B------:R-:W-:Y:S05]  /*c520*/  @P0 EXIT ;  /* 0x000000000000094d */ /* 0x000fea0003800000 */
[----:B------:R-:W-:Y:S01]  /*c530*/  LOP3.LUT P0, RZ, R2, 0x1f, RZ, 0xc0, !PT ;  /* 0x0000001f02ff7812 */ /* 0x000fe2000780c0ff */
[----:B------:R-:W-:Y:S01]  /*c540*/  BSSY B0, `(.L_x_95) ;  /* 0x000010e000007945 */ /* 0x000fe20003800000 */
[----:B------:R-:W-:Y:S01]  /*c550*/  MOV R4, 0x1 ;  /* 0x0000000100047802 */ /* 0x000fe20000000f00 */
[----:B------:R-:W-:Y:S01]  /*c560*/  IMAD.MOV.U32 R5, RZ, RZ, RZ ;  /* 0x000000ffff057224 */ /* 0x000fe200078e00ff */
[----:B------:R-:W-:Y:S01]  /*c570*/  PLOP3.LUT P0, PT, P0, P2, PT, 0x2a, 0x0 ;  /* 0x000000000000781c */ /* 0x000fe20000704572 */
[----:B------:R-:W-:Y:S01]  /*c580*/  ULOP3.LUT UR20, UR51, 0x2, URZ, 0xfc, !UPT ;  /* 0x0000000233147892 */ /* 0x000fe2000f8efc3f */
[----:B------:R-:W-:Y:S01]  /*c590*/  MOV R0, 0x1 ;  /* 0x0000000100007802 */ /* 0x000fe20000000f00 */
[----:B------:R-:W-:Y:S01]  /*c5a0*/  ULDC.64 UR16, c[0x0][0x198] ;  /* 0x0000660000107ab9 */ /* 0x000fe20000000a00 */
[----:B------:R-:W-:-:S09]  /*c5b0*/  ULDC UR21, c[0x0][0xc] ;  /* 0x0000030000157ab9 */ /* 0x000fd20000000800 */
.L_x_122:
[----:B------:R-:W1:Y:S01]  /*c5c0*/  LDC R2, c[0x0][0xa04] ;  /* 0x00028100ff027b82 */ /* 0x000e620000000800 */
[----:B------:R-:W-:-:S07]  /*c5d0*/  UMOV UR4, 0xffffffff ;  /* 0xffffffff00047882 */ /* 0x000fce0000000000 */
        /* <DEDUP_REMOVED lines=9> */
[----:B-1----:R-:W-:Y:S01]  /*c670*/  @P3 IMAD.HI.U32 R10, R17, R6, RZ ;  /* 0x00000006110a3227 */ /* 0x002fe200078e00ff */
[----:B------:R-:W-:-:S04]  /*c680*/  MOV R6, R17 ;  /* 0x0000001100067202 */ /* 0x000fc80000000f00 */
[----:B------:R-:W-:-:S05]  /*c690*/  @P3 SHF.R.U32.HI R6, RZ, R7, R10 ;  /* 0x00000007ff063219 */ /* 0x000fca000001160a */
[----:B--2---:R-:W-:-:S04]  /*c6a0*/  @P4 IMAD.HI.U32 R9, R6, R9, RZ ;  /* 0x0000000906094227 */ /* 0x004fc800078e00ff */
[----:B------:R-:W-:Y:S01]  /*c6b0*/  IMAD.MOV.U32 R7, RZ, RZ, R6 ;  /* 0x000000ffff077224 */ /* 0x000fe200078e0006 */
[----:B---3--:R-:W-:-:S04]  /*c6c0*/  @P4 SHF.R.U32.HI R7, RZ, R12, R9 ;  /* 0x0000000cff074219 */ /* 0x008fc80000011609 */
[----:B------:R-:W-:Y:S01]  /*c6d0*/  MOV R9, R7 ;  /* 0x0000000700097202 */ /* 0x000fe20000000f00 */
[----:B----4-:R-:W-:-:S05]  /*c6e0*/  @P5 IMAD.HI.U32 R2, R7, R2, RZ ;  /* 0x0000000207025227 */ /* 0x010fca00078e00ff */
[----:B------:R-:W-:Y:S02]  /*c6f0*/  @P5 SHF.R.U32.HI R9, RZ, R3, R2 ;  /* 0x00000003ff095219 */ /* 0x000fe40000011602 */
[----:B------:R-:W-:-:S05]  /*c700*/  IADD3 R3, -R7, RZ, RZ ;  /* 0x000000ff07037210 */ /* 0x000fca0007ffe1ff */
[----:B------:R-:W-:Y:S02]  /*c710*/  IMAD R2, R11, R3, R6 ;  /* 0x000000030b027224 */ /* 0x000fe400078e0206 */
[----:B------:R-:W-:-:S04]  /*c720*/  IMAD.MOV R3, RZ, RZ, -R9 ;  /* 0x000000ffff037224 */ /* 0x000fc800078e0a09 */
[----:B------:R-:W-:Y:S01]  /*c730*/  IMAD R3, R8, R3, R7 ;  /* 0x0000000308037224 */ /* 0x000fe200078e0207 */
[----:B------:R-:W-:Y:S06]  /*c740*/  BRA.DIV UR4, `(.L_x_96) ;  /* 0x0000001204f07947 */ /* 0x000fec000b800000 */
[----:B------:R-:W-:-:S13]  /*c750*/  ELECT P6, URZ, PT ;  /* 0x00000000003f782f */ /* 0x000fda00038c0000 */
.L_x_137:
[----:B------:R-:W1:Y:S01]  /*c760*/  LDC R6, c[0x0][0x28c] ;  /* 0x0000a300ff067b82 */ /* 0x000e620000000800 */
[----:B------:R-:W-:Y:S01]  /*c770*/  BSSY B1, `(.L_x_97) ;  /* 0x0000032000017945 */ /* 0x000fe20003800000 */
[----:B-1----:R-:W-:-:S13]  /*c780*/  ISETP.GT.AND P3, PT, R6, RZ, P6 ;  /* 0x000000ff0600720c */ /* 0x002fda0003764270 */
[----:B------:R-:W-:Y:S05]  /*c790*/  @!P3 BRA `(.L_x_98) ;  /* 0x0000000000bcb947 */ /* 0x000fea0003800000 */
[----:B------:R-:W1:Y:S01]  /*c7a0*/  S2R R8, SR_CgaCtaId ;  /* 0x0000000000087919 */ /* 0x000e620000008800 */
[----:B------:R-:W-:-:S04]  /*c7b0*/  MOV R7, 0x400 ;  /* 0x0000040000077802 */ /* 0x000fc80000000f00 */
[----:B-1----:R-:W-:Y:S02]  /*c7c0*/  LEA R10, R8, R7, 0x18 ;  /* 0x00000007080a7211 */ /* 0x002fe400078ec0ff */
[----:B------:R-:W-:Y:S02]  /*c7d0*/  SHF.L.U32 R7, R0, 0x1f, RZ ;  /* 0x0000001f00077819 */ /* 0x000fe400000006ff */
[----:B------:R-:W-:-:S04]  /*c7e0*/  LEA R8, R5, R10, 0x3 ;  /* 0x0000000a05087211 */ /* 0x000fc800078e18ff */
[----:B------:R-:W1:Y:S02]  /*c7f0*/  SYNCS.PHASECHK.TRANS64.TRYWAIT P4, [R8+URZ+0x28428], R7 ;  /* 0x02842807080075a7 */ /* 0x000e64000808017f */
[----:B-1----:R-:W-:Y:S05]  /*c800*/  @!P4 BRA `(.L_x_99) ;  /* 0x0000001000e0c947 */ /* 0x002fea0003800000 */
.L_x_138:
[----:B------:R-:W-:Y:S01]  /*c810*/  UPRMT UR4, UR20, 0x9910, URZ ;  /* 0x0000991014047896 */ /* 0x000fe2000800003f */
[----:B-1----:R-:W-:-:S03]  /*c820*/  @P2 MOV R7, 0x6000 ;  /* 0x0000600000072802 */ /* 0x002fc60000000f00 */
[----:B------:R-:W-:Y:S01]  /*c830*/  UISETP.NE.AND UP0, UPT, UR4, 0x2, UPT ;  /* 0x000000020400788c */ /* 0x000fe2000bf05270 */
[----:B------:R1:W-:Y:S05]  /*c840*/  @P2 SYNCS.ARRIVE.TRANS64 RZ, [R8+URZ+0x28400], R7 ;  /* 0x0284000708ff29a7 */ /* 0x0003ea000800003f */
[----:B------:R-:W-:-:S13]  /*c850*/  PLOP3.LUT P4, PT, PT, PT, UP0, 0x80, 0x0 ;  /* 0x000000000000781c */ /* 0x000fda0003f8f008 */
[----:B-1----:R-:W-:Y:S05]  /*c860*/  @P4 BRA `(.L_x_100) ;  /* 0x0000000000044947 */ /* 0x002fea0003800000 */
[----:B------:R-:W-:Y:S01]  /*c870*/  BPT.TRAP 0x1 ;  /* 0x000000040000795c */ /* 0x000fe20000300000 */
.L_x_100:
[----:B------:R-:W-:Y:S05]  /*c880*/  @P0 BRA `(.L_x_101) ;  /* 0x0000000000040947 */ /* 0x000fea0003800000 */
[----:B------:R-:W-:Y:S01]  /*c890*/  BPT.TRAP 0x1 ;  /* 0x000000040000795c */ /* 0x000fe20000300000 */
.L_x_101:
[----:B------:R-:W-:Y:S01]  /*c8a0*/  IMAD R10, R5, 0x6000, R10 ;  /* 0x00006000050a7824 */ /* 0x000fe200078e020a */
[----:B------:R-:W-:Y:S01]  /*c8b0*/  R2UR UR9, R8 ;  /* 0x00000000080972ca */ /* 0x000fe200000e0000 */
[----:B------:R-:W-:Y:S01]  /*c8c0*/  UIADD3 UR4, UP0, UR16, 0x1f0, URZ ;  /* 0x000001f010047890 */ /* 0x000fe2000ff1e03f */
[----:B------:R-:W-:Y:S01]  /*c8d0*/  R2UR UR12, R2 ;  /* 0x00000000020c72ca */ /* 0x000fe200000e0000 */
[----:B------:R-:W-:Y:S01]  /*c8e0*/  UMOV UR10, URZ ;  /* 0x0000003f000a7c82 */ /* 0x000fe20008000000 */
[----:B------:R-:W-:Y:S01]  /*c8f0*/  R2UR UR8, R10 ;  /* 0x000000000a0872ca */ /* 0x000fe200000e0000 */
[----:B------:R-:W-:Y:S01]  /*c900*/  UIADD3.X UR5, URZ, UR17, URZ, UP0, !UPT ;  /* 0x000000113f057290 */ /* 0x000fe200087fe43f */
[----:B------:R-:W-:Y:S01]  /*c910*/  R2UR UR13, R3 ;  /* 0x00000000030d72ca */ /* 0x000fe200000e0000 */
[----:B------:R-:W-:Y:S01]  /*c920*/  UMOV UR6, 0x0 ;  /* 0x0000000000067882 */ /* 0x000fe20000000000 */
[----:B------:R-:W-:Y:S01]  /*c930*/  UMOV UR7, 0x10000000 ;  /* 0x1000000000077882 */ /* 0x000fe20000000000 */
[----:B------:R-:W-:Y:S01]  /*c940*/  UMOV UR11, URZ ;  /* 0x0000003f000b7c82 */ /* 0x000fe20008000000 */
[----:B------:R-:W-:Y:S01]  /*c950*/  UMOV UR19, 0x20 ;  /* 0x0000002000137882 */ /* 0x000fe20000000000 */
[----:B------:R-:W-:-:S02]  /*c960*/  VIADD R5, R5, 0x1 ;  /* 0x0000000105057836 */ /* 0x000fc40000000000 */
[----:B------:R-:W-:-:S03]  /*c970*/  UIADD3 UR9, UR9, 0x28400, URZ ;  /* 0x0002840009097890 */ /* 0x000fc6000fffe03f */
[C---:B------:R-:W-:Y:S01]  /*c980*/  ISETP.NE.AND P4, PT, R5.reuse, 0x5, PT ;  /* 0x000000050500780c */ /* 0x040fe20003f85270 */
[----:B------:R-:W-:Y:S02]  /*c990*/  UIADD3 UR14, UR8, 0x6000, URZ ;  /* 0x00006000080e7890 */ /* 0x000fe4000fffe03f */
[----:B------:R-:W-:Y:S01]  /*c9a0*/  UIADD3 UR15, UR8, 0x8000, URZ ;  /* 0x00008000080f7890 */ /* 0x000fe2000fffe03f */
[----:B------:R-:W-:Y:S01]  /*c9b0*/  SEL R7, RZ, 0x1, P4 ;  /* 0x00000001ff077807 */ /* 0x000fe20002000000 */
[----:B------:R-:W-:Y:S01]  /*c9c0*/  UIADD3 UR18, UR8, 0xa000, URZ ;  /* 0x0000a00008127890 */ /* 0x000fe2000fffe03f */
[----:B------:R-:W-:Y:S02]  /*c9d0*/  SEL R5, R5, RZ, P4 ;  /* 0x000000ff05057207 */ /* 0x000fe40002000000 */
[----:B------:R-:W-:Y:S01]  /*c9e0*/  UMOV UR8, UR14 ;  /* 0x0000000e00087c82 */ /* 0x000fe20008000000 */
[----:B------:R-:W-:Y:S01]  /*c9f0*/  UMOV UR14, 0x40 ;  /* 0x00000040000e7882 */ /* 0x000fe20000000000 */
[----:B------:R1:W-:Y:S01]  /*ca00*/  UTMALDG.4D [UR8], [UR4], desc[UR6] ;  /* 0x00000608040075b4 */ /* 0x0003e20008019000 */
[----:B------:R-:W-:Y:S01]  /*ca10*/  LOP3.LUT R0, R0, R7, RZ, 0x3c, !PT ;  /* 0x0000000700007212 */ /* 0x000fe200078e3cff */
[----:B-1----:R-:W-:Y:S01]  /*ca20*/  UMOV UR8, UR15 ;  /* 0x0000000f00087c82 */ /* 0x002fe20008000000 */
[----:B------:R-:W-:-:S02]  /*ca30*/  UMOV UR10, UR19 ;  /* 0x00000013000a7c82 */ /* 0x000fc40008000000 */
[----:B------:R1:W-:Y:S02]  /*ca40*/  UTMALDG.4D [UR8], [UR4], desc[UR6] ;  /* 0x00000608040075b4 */ /* 0x0003e40008019000 */
[----:B-1----:R-:W-:Y:S01]  /*ca50*/  UMOV UR8, UR18 ;  /* 0x0000001200087c82 */ /* 0x002fe20008000000 */
[----:B------:R-:W-:Y:S02]  /*ca60*/  UMOV UR10, UR14 ;  /* 0x0000000e000a7c82 */ /* 0x000fe40008000000 */
[----:B------:R1:W-:Y:S02]  /*ca70*/  UTMALDG.4D [UR8], [UR4], desc[UR6] ;  /* 0x00000608040075b4 */ /* 0x0003e40008019000 */
[----:B-1----:R-:W-:Y:S01]  /*ca80*/  NOP ;  /* 0x0000000000007918 */ /* 0x002fe20000000000 */
.L_x_98:
[----:B------:R-:W-:Y:S05]  /*ca90*/  BSYNC B1 ;  /* 0x0000000000017941 */ /* 0x000fea0003800000 */
.L_x_97:
        /* <DEDUP_REMOVED lines=10> */
.L_x_103:
[----:B------:R-:W-:Y:S05]  /*cb40*/  BSYNC B1 ;  /* 0x0000000000017941 */ /* 0x000fea0003800000 */
.L_x_102:
[----:B------:R-:W-:Y:S01]  /*cb50*/  BSSY B1, `(.L_x_105) ;  /* 0x0000033000017945 */ /* 0x000fe20003800000 */
[----:B------:R-:W-:-:S03]  /*cb60*/  MOV R9, RZ ;  /* 0x000000ff00097202 */ /* 0x000fc60000000f00 */
        /* <DEDUP_REMOVED lines=8> */
.L_x_139:
[----:B------:R-:W-:Y:S01]  /*cbf0*/  UPRMT UR4, UR20, 0x9910, URZ ;  /* 0x0000991014047896 */ /* 0x000fe2000800003f */
[----:B-1----:R-:W-:-:S03]  /*cc00*/  @P2 IMAD.MOV.U32 R8, RZ, RZ, 0x6000 ;  /* 0x00006000ff082424 */ /* 0x002fc600078e00ff */
[----:B------:R-:W-:Y:S01]  /*cc10*/  UISETP.NE.AND UP0, UPT, UR4, 0x2, UPT ;  /* 0x000000020400788c */ /* 0x000fe2000bf05270 */
[----:B------:R1:W-:Y:S05]  /*cc20*/  @P2 SYNCS.ARRIVE.TRANS64 RZ, [R7+URZ+0x28400], R8 ;  /* 0x0284000807ff29a7 */ /* 0x0003ea000800003f */
[----:B------:R-:W-:-:S13]  /*cc30*/  PLOP3.LUT P3, PT, PT, PT, UP0, 0x80, 0x0 ;  /* 0x000000000000781c */ /* 0x000fda0003f6f008 */
[----:B-1----:R-:W-:Y:S05]  /*cc40*/  @P3 BRA `(.L_x_108) ;  /* 0x0000000000043947 */ /* 0x002fea0003800000 */
[----:B------:R-:W-:Y:S01]  /*cc50*/  BPT.TRAP 0x1 ;  /* 0x000000040000795c */ /* 0x000fe20000300000 */
.L_x_108:
[----:B------:R-:W-:Y:S05]  /*cc60*/  @P0 BRA `(.L_x_109) ;  /* 0x0000000000040947 */ /* 0x000fea0003800000 */
[----:B------:R-:W-:Y:S01]  /*cc70*/  BPT.TRAP 0x1 ;  /* 0x000000040000795c */ /* 0x000fe20000300000 */
.L_x_109:
        /* <DEDUP_REMOVED lines=12> */
[----:B------:R-:W-:-:S02]  /*cd40*/  IADD3 R5, R5, 0x1, RZ ;  /* 0x0000000105057810 */ /* 0x000fc40007ffe0ff */
[----:B------:R-:W-:Y:S01]  /*cd50*/  UIADD3 UR9, UR9, 0x28400, URZ ;  /* 0x0002840009097890 */ /* 0x000fe2000fffe03f */
[----:B------:R-:W-:Y:S02]  /*cd60*/  MOV R9, 0x1 ;  /* 0x0000000100097802 */ /* 0x000fe40000000f00 */
        /* <DEDUP_REMOVED lines=16> */
[----:B--2---:R-:W-:Y:S01]  /*ce70*/  NOP ;  /* 0x0000000000007918 */ /* 0x004fe20000000000 */
.L_x_106:
[----:B------:R-:W-:Y:S05]  /*ce80*/  BSYNC B1 ;  /* 0x0000000000017941 */ /* 0x000fea0003800000 */
.L_x_105:
[----:B------:R-:W-:-:S13]  /*ce90*/  ISETP.GE.AND P3, PT, R6, 0x81, PT ;  /* 0x000000810600780c */ /* 0x000fda0003f66270 */
[----:B------:R-:W-:Y:S05]  /*cea0*/  @!P3 BRA `(.L_x_110) ;  /* 0x0000000400c8b947 */ /* 0x000fea0003800000 */
[----:B------:R-:W-:Y:S01]  /*ceb0*/  VIADD R6, R6, 0x7f ;  /* 0x0000007f06067836 */ /* 0x000fe20000000000 */
[----:B------:R-:W-:Y:S04]  /*cec0*/  BSSY B1, `(.L_x_110) ;  /* 0x0000070000017945 */ /* 0x000fe80003800000 */
[----:B-1----:R-:W-:-:S04]  /*ced0*/  SHF.R.S32.HI R7, RZ, 0x1f, R6 ;  /* 0x0000001fff077819 */ /* 0x002fc80000011406 */
[----:B------:R-:W-:-:S04]  /*cee0*/  LEA.HI R4, R7, R6, RZ, 0x7 ;  /* 0x0000000607047211 */ /* 0x000fc800078f38ff */
[----:B------:R-:W-:-:S04]  /*cef0*/  SHF.R.S32.HI R4, RZ, 0x7, R4 ;  /* 0x00000007ff047819 */ /* 0x000fc80000011404 */
[----:B------:R-:W-:-:S07]  /*cf00*/  SHF.L.U32 R4, R4, 0x1, RZ ;  /* 0x0000000104047819 */ /* 0x000fce00000006ff */
.L_x_121:
[----:B------:R-:W-:Y:S04]  /*cf10*/  BSSY B2, `(.L_x_111) ;  /* 0x0000032000027945 */ /* 0x000fe80003800000 */
[----:B------:R-:W-:Y:S05]  /*cf20*/  @!P6 BRA `(.L_x_112) ;  /* 0x0000000000c0e947 */ /* 0x000fea0003800000 */
[----:B------:R-:W1:Y:S01]  /*cf30*/  S2R R7, SR_CgaCtaId ;  /* 0x0000000000077919 */ /* 0x000e620000008800 */
[----:B------:R-:W-:Y:S02]  /*cf40*/  MOV R6, 0x400 ;  /* 0x0000040000067802 */ /* 0x000fe40000000f00 */
[----:B------:R-:W-:Y:S02]  /*cf50*/  SHF.L.U32 R8, R0, 0x1f, RZ ;  /* 0x0000001f00087819 */ /* 0x000fe400000006ff */
[----:B-1----:R-:W-:-:S04]  /*cf60*/  LEA R6, R7, R6, 0x18 ;  /* 0x0000000607067211 */ /* 0x002fc800078ec0ff */
[----:B------:R-:W-:-:S04]  /*cf70*/  LEA R7, R5, R6, 0x3 ;  /* 0x0000000605077211 */ /* 0x000fc800078e18ff */
[----:B------:R-:W1:Y:S02]  /*cf80*/  SYNCS.PHASECHK.TRANS64.TRYWAIT P3, [R7+URZ+0x28428], R8 ;  /* 0x02842808070075a7 */ /* 0x000e64000806017f */
[----:B-1----:R-:W-:Y:S05]  /*cf90*/  @!P3 BRA `(.L_x_113) ;  /* 0x0000000c0038b947 */ /* 0x002fea0003800000 */
.L_x_140:
[----:B------:R-:W-:Y:S01]  /*cfa0*/  UPRMT UR4, UR20, 0x9910, URZ ;  /* 0x0000991014047896 */ /* 0x000fe2000800003f */
[----:B-1----:R-:W-:-:S03]  /*cfb0*/  @P2 IMAD.MOV.U32 R8, RZ, RZ, 0x6000 ;  /* 0x00006000ff082424 */ /* 0x002fc600078e00ff */
[----:B------:R-:W-:Y:S01]  /*cfc0*/  UISETP.NE.AND UP0, UPT, UR4, 0x2, UPT ;  /* 0x000000020400788c */ /* 0x000fe2000bf05270 */
[----:B------:R1:W-:Y:S05]  /*cfd0*/  @P2 SYNCS.ARRIVE.TRANS64 RZ, [R7+URZ+0x28400], R8 ;  /* 0x0284000807ff29a7 */ /* 0x0003ea000800003f */
[----:B------:R-:W-:-:S13]  /*cfe0*/  PLOP3.LUT P3, PT, PT, PT, UP0, 0x80, 0x0 ;  /* 0x000000000000781c */ /* 0x000fda0003f6f008 */
[----:B-1----:R-:W-:Y:S05]  /*cff0*/  @P3 BRA `(.L_x_114) ;  /* 0x0000000000043947 */ /* 0x002fea0003800000 */
[----:B------:R-:W-:Y:S01]  /*d000*/  BPT.TRAP 0x1 ;  /* 0x000000040000795c */ /* 0x000fe20000300000 */
.L_x_114:
[----:B------:R-:W-:Y:S05]  /*d010*/  @P0 BRA `(.L_x_115) ;  /* 0x0000000000040947 */ /* 0x000fea0003800000 */
[----:B------:R-:W-:Y:S01]  /*d020*/  BPT.TRAP 0x1 ;  /* 0x000000040000795c */ /* 0x000fe20000300000 */
.L_x_115:
        /* <DEDUP_REMOVED lines=9> */
[----:B------:R-:W-:Y:S01]  /*d0c0*/  R2UR UR13, R3 ;  /* 0x00000000030d72ca */ /* 0x000fe200000e0000 */
[----:B------:R-:W-:Y:S01]  /*d0d0*/  UMOV UR7, 0x10000000 ;  /* 0x1000000000077882 */ /* 0x000fe20000000000 */
[----:B------:R-:W-:Y:S01]  /*d0e0*/  UMOV UR18, 0x20 ;  /* 0x0000002000127882 */ /* 0x000fe20000000000 */
[----:B------:R-:W-:-:S02]  /*d0f0*/  IADD3 R5, R5, 0x1, RZ ;  /* 0x0000000105057810 */ /* 0x000fc40007ffe0ff */
[----:B------:R-:W-:Y:S02]  /*d100*/  UIADD3 UR9, UR9, 0x28400, URZ ;  /* 0x0002840009097890 */ /* 0x000fe4000fffe03f */
[----:B------:R-:W-:Y:S01]  /*d110*/  USHF.L.U32 UR11, UR11, 0x7, URZ ;  /* 0x000000070b0b7899 */ /* 0x000fe2000800063f */
        /* <DEDUP_REMOVED lines=17> */
.L_x_112:
[----:B------:R-:W-:Y:S05]  /*d230*/  BSYNC B2 ;  /* 0x0000000000027941 */ /* 0x000fea0003800000 */
.L_x_111:
[----:B------:R-:W-:Y:S01]  /*d240*/  ISETP.LT.OR P3, PT, R4, 0x4, !P6 ;  /* 0x000000040400780c */ /* 0x000fe20007761670 */
[----:B------:R-:W-:-:S12]  /*d250*/  BSSY B2, `(.L_x_116) ;  /* 0x0000033000027945 */ /* 0x000fd80003800000 */
[----:B------:R-:W-:Y:S05]  /*d260*/  @P3 BRA `(.L_x_117) ;  /* 0x0000000000c43947 */ /* 0x000fea0003800000 */
[----:B------:R-:W1:Y:S01]  /*d270*/  S2R R7, SR_CgaCtaId ;  /* 0x0000000000077919 */ /* 0x000e620000008800 */
[----:B------:R-:W-:Y:S02]  /*d280*/  MOV R6, 0x400 ;  /* 0x0000040000067802 */ /* 0x000fe40000000f00 */
[----:B------:R-:W-:Y:S02]  /*d290*/  SHF.L.U32 R8, R0, 0x1f, RZ ;  /* 0x0000001f00087819 */ /* 0x000fe400000006ff */
[----:B-1----:R-:W-:-:S04]  /*d2a0*/  LEA R6, R7, R6, 0x18 ;  /* 0x0000000607067211 */ /* 0x002fc800078ec0ff */
[----:B------:R-:W-:-:S04]  /*d2b0*/  LEA R7, R5, R6, 0x3 ;  /* 0x0000000605077211 */ /* 0x000fc800078e18ff */
[----:B------:R-:W1:Y:S02]  /*d2c0*/  SYNCS.PHASECHK.TRANS64.TRYWAIT P3, [R7+URZ+0x28428], R8 ;  /* 0x02842808070075a7 */ /* 0x000e64000806017f */
[----:B-1----:R-:W-:Y:S05]  /*d2d0*/  @!P3 BRA `(.L_x_118) ;  /* 0x00000008007cb947 */ /* 0x002fea0003800000 */
.L_x_141:
[----:B------:R-:W-:Y:S01]  /*d2e0*/  UPRMT UR4, UR20, 0x9910, URZ ;  /* 0x0000991014047896 */ /* 0x000fe2000800003f */
[----:B-1----:R-:W-:-:S03]  /*d2f0*/  @P1 IMAD.MOV.U32 R8, RZ, RZ, 0x6000 ;  /* 0x00006000ff081424 */ /* 0x002fc600078e00ff */
[----:B------:R-:W-:Y:S01]  /*d300*/  UISETP.NE.AND UP0, UPT, UR4, 0x2, UPT ;  /* 0x000000020400788c */ /* 0x000fe2000bf05270 */
[----:B------:R1:W-:Y:S05]  /*d310*/  @P1 SYNCS.ARRIVE.TRANS64 RZ, [R7+URZ+0x28400], R8 ;  /* 0x0284000807ff19a7 */ /* 0x0003ea000800003f */
[----:B------:R-:W-:-:S13]  /*d320*/  PLOP3.LUT P3, PT, PT, PT, UP0, 0x80, 0x0 ;  /* 0x000000000000781c */ /* 0x000fda0003f6f008 */
[----:B-1----:R-:W-:Y:S05]  /*d330*/  @P3 BRA `(.L_x_119) ;  /* 0x0000000000043947 */ /* 0x002fea0003800000 */
[----:B------:R-:W-:Y:S01]  /*d340*/  BPT.TRAP 0x1 ;  /* 0x000000040000795c */ /* 0x000fe20000300000 */
.L_x_119:
[----:B------:R-:W-:Y:S05]  /*d350*/  @P0 BRA `(.L_x_120) ;  /* 0x0000000000040947 */ /* 0x000fea0003800000 */
[----:B------:R-:W-:Y:S01]  /*d360*/  BPT.TRAP 0x1 ;  /* 0x000000040000795c */ /* 0x000fe20000300000 */
.L_x_120:
        /* <DEDUP_REMOVED lines=13> */
[----:B------:R-:W-:Y:S01]  /*d440*/  UIADD3 UR9, UR9, 0x28400, URZ ;  /* 0x0002840009097890 */ /* 0x000fe2000fffe03f */
[----:B------:R-:W-:Y:S01]  /*d450*/  IADD3 R9, R9, 0x1, RZ ;  /* 0x0000000109097810 */ /* 0x000fe20007ffe0ff */
        /* <DEDUP_REMOVED lines=18> */
.L_x_117:
[----:B------:R-:W-:Y:S05]  /*d580*/  BSYNC B2 ;  /* 0x0000000000027941 */ /* 0x000fea0003800000 */
.L_x_116:
[C---:B------:R-:W-:Y:S01]  /*d590*/  ISETP.GT.AND P3, PT, R4.reuse, 0x4, PT ;  /* 0x000000040400780c */ /* 0x040fe20003f64270 */
[----:B------:R-:W-:-:S12]  /*d5a0*/  VIADD R4, R4, 0xfffffffe ;  /* 0xfffffffe04047836 */ /* 0x000fd80000000000 */
[----:B------:R-:W-:Y:S05]  /*d5b0*/  @P3 BRA `(.L_x_121) ;  /* 0xfffffff800543947 */ /* 0x000fea000383ffff */
[----:B------:R-:W-:Y:S05]  /*d5c0*/  BSYNC B1 ;  /* 0x0000000000017941 */ /* 0x000fea0003800000 */
.L_x_110:
[----:B------:R-:W-:Y:S01]  /*d5d0*/  IADD3 R17, R17, UR21, RZ ;  /* 0x0000001511117c10 */ /* 0x000fe2000fffe0ff */
[----:B------:R-:W-:Y:S01]  /*d5e0*/  ULDC UR4, c[0x0][0xa00] ;  /* 0x0002800000047ab9 */ /* 0x000fe20000000800 */
[----:B-1----:R-:W-:Y:S02]  /*d5f0*/  PRMT R4, RZ, 0x7610, R4 ;  /* 0x00007610ff047816 */ /* 0x002fe40000000004 */
[----:B------:R-:W-:-:S13]  /*d600*/  ISETP.GE.AND P3, PT, R17, UR4, PT ;  /* 0x0000000411007c0c */ /* 0x000fda000bf66270 */
[----:B------:R-:W-:Y:S05]  /*d610*/  @!P3 BRA `(.L_x_122) ;  /* 0xffffffec00e8b947 */ /* 0x000fea000383ffff */
[----:B------:R-:W-:Y:S05]  /*d620*/  BSYNC B0 ;  /* 0x0000000000007941 */ /* 0x000fea0003800000 */
.L_x_95:
[----:B------:R-:W-:Y:S05]  /*d630*/  EXIT ;  /* 0x000000000000794d */ /* 0x000fea0003800000 */
.L_x_17:
[----:B-1----:R-:W-:-:S04]  /*d640*/  MOV R3, UR4 ;  /* 0x0000000400037c02 */ /* 0x002fc80008000f00 */
[----:B------:R1:W2:Y:S03]  /*d650*/  SYNCS.PHASECHK.TRANS64.TRYWAIT P1, [R3+URZ+0x28450], R0 ;  /* 0x02845000030075a7 */ /* 0x0002a6000802017f */
[----:B--2---:R-:W-:Y:S05]  /*d660*/  @!P1 NANOSLEEP.SYNCS 0x989680 ;  /* 0x009896800000995d */ /* 0x004fea0003900000 */
[----:B------:R-:W2:Y:S02]  /*d670*/  @!P1 SYNCS.PHASECHK.TRANS64 P1, [R3+URZ+0x28450], R0 ;  /* 0x02845000030095a7 */ /* 0x000ea4000802007f */
[----:B--2---:R-:W-:Y:S05]  /*d680*/  @!P1 BRA `(.L_x_17) ;  /* 0xfffffffc00ec9947 */ /* 0x004fea000383ffff */
[----:B------:R-:W-:Y:S05]  /*d690*/  BRA `(.L_x_123) ;  /* 0xffffff3c00087947 */ /* 0x000fea000383ffff */
.L_x_19:
[----:B-1----:R-:W-:-:S04]  /*d6a0*/  IMAD.U32 R5, RZ, RZ, UR31 ;  /* 0x0000001fff057e24 */ /* 0x002fc8000f8e00ff */
[----:B------:R1:W2:Y:S03]  /*d6b0*/  SYNCS.PHASECHK.TRANS64.TRYWAIT P1, [R5+URZ+0x28400], R0 ;  /* 0x02840000050075a7 */ /* 0x0002a6000802017f */
[----:B--2---:R-:W-:Y:S05]  /*d6c0*/  @!P1 NANOSLEEP.SYNCS 0x989680 ;  /* 0x009896800000995d */ /* 0x004fea0003900000 */
[----:B------:R-:W2:Y:S02]  /*d6d0*/  @!P1 SYNCS.PHASECHK.TRANS64 P1, [R5+URZ+0x28400], R0 ;  /* 0x02840000050095a7 */ /* 0x000ea4000802007f */
[----:B--2---:R-:W-:Y:S05]  /*d6e0*/  @!P1 BRA `(.L_x_19) ;  /* 0xfffffffc00ec9947 */ /* 0x004fea000383ffff */
[----:B------:R-:W-:Y:S05]  /*d6f0*/  BRA `(.L_x_124) ;  /* 0xffffff3c001c7947 */ /* 0x000fea000383ffff */
.L_x_20:
[----:B-1----:R-:W-:-:S04]  /*d700*/  MOV R0, UR28 ;  /* 0x0000001c00007c02 */ /* 0x002fc80008000f00 */
[----:B------:R1:W2:Y:S03]  /*d710*/  SYNCS.PHASECHK.TRANS64.TRYWAIT P1, [R0+URZ+-0x8], R3 ;  /* 0xfffff803000075a7 */ /* 0x0002a6000802017f */
[----:B--2---:R-:W-:Y:S05]  /*d720*/  @!P1 NANOSLEEP.SYNCS 0x989680 ;  /* 0x009896800000995d */ /* 0x004fea0003900000 */
[----:B------:R-:W2:Y:S02]  /*d730*/  @!P1 SYNCS.PHASECHK.TRANS64 P1, [R0+URZ+-0x8], R3 ;  /* 0xfffff803000095a7 */ /* 0x000ea4000802007f */
[----:B--2---:R-:W-:Y:S05]  /*d740*/  @!P1 BRA `(.L_x_20) ;  /* 0xfffffffc00ec9947 */ /* 0x004fea000383ffff */
[----:B------:R-:W-:Y:S05]  /*d750*/  BRA `(.L_x_125) ;  /* 0xffffff3c000c7947 */ /* 0x000fea000383ffff */
.L_x_22:
[----:B-1----:R-:W-:-:S04]  /*d760*/  MOV R9, UR6 ;  /* 0x0000000600097c02 */ /* 0x002fc80008000f00 */
[----:B------:R1:W2:Y:S03]  /*d770*/  SYNCS.PHASECHK.TRANS64.TRYWAIT P1, [R9+URZ+0x28400], R4 ;  /* 0x02840004090075a7 */ /* 0x0002a6000802017f */
[----:B--2---:R-:W-:Y:S05]  /*d780*/  @!P1 NANOSLEEP.SYNCS 0x989680 ;  /* 0x009896800000995d */ /* 0x004fea0003900000 */
[----:B------:R-:W2:Y:S02]  /*d790*/  @!P1 SYNCS.PHASECHK.TRANS64 P1, [R9+URZ+0x28400], R4 ;  /* 0x02840004090095a7 */ /* 0x000ea4000802007f */
[----:B--2---:R-:W-:Y:S05]  /*d7a0*/  @!P1 BRA `(.L_x_22) ;  /* 0xfffffffc00ec9947 */ /* 0x004fea000383ffff */
[----:B------:R-:W-:Y:S05]  /*d7b0*/  BRA `(.L_x_126) ;  /* 0xffffff6400987947 */ /* 0x000fea000383ffff */
.L_x_27:
[----:B-1----:R-:W-:-:S04]  /*d7c0*/  IMAD.U32 R6, RZ, RZ, UR6 ;  /* 0x00000006ff067e24 */ /* 0x002fc8000f8e00ff */
[----:B------:R1:W2:Y:S03]  /*d7d0*/  SYNCS.PHASECHK.TRANS64.TRYWAIT P2, [R6+URZ+0x28400], R5 ;  /* 0x02840005060075a7 */ /* 0x0002a6000804017f */
[----:B--2---:R-:W-:Y:S05]  /*d7e0*/  @!P2 NANOSLEEP.SYNCS 0x989680 ;  /* 0x009896800000a95d */ /* 0x004fea0003900000 */
[----:B------:R-:W2:Y:S02]  /*d7f0*/  @!P2 SYNCS.PHASECHK.TRANS64 P2, [R6+URZ+0x28400], R5 ;  /* 0x028400050600a5a7 */ /* 0x000ea4000804007f */
[----:B--2---:R-:W-:Y:S05]  /*d800*/  @!P2 BRA `(.L_x_27) ;  /* 0xfffffffc00eca947 */ /* 0x004fea000383ffff */
[----:B------:R-:W-:Y:S05]  /*d810*/  BRA `(.L_x_127) ;  /* 0xffffff6800a87947 */ /* 0x000fea000383ffff */
.L_x_31:
[----:B-1----:R-:W-:-:S04]  /*d820*/  MOV R8, UR6 ;  /* 0x0000000600087c02 */ /* 0x002fc80008000f00 */
[----:B------:R1:W2:Y:S03]  /*d830*/  SYNCS.PHASECHK.TRANS64.TRYWAIT P2, [R8+URZ+0x28400], R9 ;  /* 0x02840009080075a7 */ /* 0x0002a6000804017f */
[----:B--2---:R-:W-:Y:S05]  /*d840*/  @!P2 NANOSLEEP.SYNCS 0x989680 ;  /* 0x009896800000a95d */ /* 0x004fea0003900000 */
[----:B------:R-:W2:Y:S02]  /*d850*/  @!P2 SYNCS.PHASECHK.TRANS64 P2, [R8+URZ+0x28400], R9 ;  /* 0x028400090800a5a7 */ /* 0x000ea4000804007f */
[----:B--2---:R-:W-:Y:S05]  /*d860*/  @!P2 BRA `(.L_x_31) ;  /* 0xfffffffc00eca947 */ /* 0x004fea000383ffff */
[----:B------:R-:W-:Y:S05]  /*d870*/  BRA `(.L_x_30) ;  /* 0xffffff8c00e87947 */ /* 0x000fea000383ffff */
.L_x_39:
[----:B-1----:R-:W-:-:S04]  /*d880*/  MOV R6, UR6 ;  /* 0x0000000600067c02 */ /* 0x002fc80008000f00 */
[----:B------:R1:W2:Y:S03]  /*d890*/  SYNCS.PHASECHK.TRANS64.TRYWAIT P2, [R6+URZ+0x28400], R5 ;  /* 0x02840005060075a7 */ /* 0x0002a6000804017f */
[----:B--2---:R-:W-:Y:S05]  /*d8a0*/  @!P2 NANOSLEEP.SYNCS 0x989680 ;  /* 0x009896800000a95d */ /* 0x004fea0003900000 */
[----:B------:R-:W2:Y:S02]  /*d8b0*/  @!P2 SYNCS.PHASECHK.TRANS64 P2, [R6+URZ+0x28400], R5 ;  /* 0x028400050600a5a7 */ /* 0x000ea4000804007f */
[----:B--2---:R-:W-:Y:S05]  /*d8c0*/  @!P2 BRA `(.L_x_39) ;  /* 0xfffffffc00eca947 */ /* 0x004fea000383ffff */
[----:B------:R-:W-:Y:S05]  /*d8d0*/  BRA `(.L_x_128) ;  /* 0xffffff94002c7947 */ /* 0x000fea000383ffff */
.L_x_43:
[----:B-1----:R-:W-:-:S04]  /*d8e0*/  IMAD.U32 R9, RZ, RZ, UR6 ;  /* 0x00000006ff097e24 */ /* 0x002fc8000f8e00ff */
[----:B------:R1:W2:Y:S03]  /*d8f0*/  SYNCS.PHASECHK.TRANS64.TRYWAIT P2, [R9+URZ+0x28400], R72 ;  /* 0x02840048090075a7 */ /* 0x0002a6000804017f */
[----:B--2---:R-:W-:Y:S05]  /*d900*/  @!P2 NANOSLEEP.SYNCS 0x989680 ;  /* 0x009896800000a95d */ /* 0x004fea0003900000 */
[----:B------:R-:W2:Y:S02]  /*d910*/  @!P2 SYNCS.PHASECHK.TRANS64 P2, [R9+URZ+0x28400], R72 ;  /* 0x028400480900a5a7 */ /* 0x000ea4000804007f */
[----:B--2---:R-:W-:Y:S05]  /*d920*/  @!P2 BRA `(.L_x_43) ;  /* 0xfffffffc00eca947 */ /* 0x004fea000383ffff */
[----:B------:R-:W-:Y:S05]  /*d930*/  BRA `(.L_x_42) ;  /* 0xffffffc000987947 */ /* 0x000fea000383ffff */
.L_x_63:
[----:B-1----:R-:W-:-:S04]  /*d940*/  MOV R3, UR28 ;  /* 0x0000001c00037c02 */ /* 0x002fc80008000f00 */
[----:B------:R1:W2:Y:S03]  /*d950*/  SYNCS.PHASECHK.TRANS64.TRYWAIT P1, [R3+URZ+0x8], R0 ;  /* 0x00000800030075a7 */ /* 0x0002a6000802017f */
[----:B--2---:R-:W-:Y:S05]  /*d960*/  @!P1 NANOSLEEP.SYNCS 0x989680 ;  /* 0x009896800000995d */ /* 0x004fea0003900000 */
[----:B------:R-:W2:Y:S02]  /*d970*/  @!P1 SYNCS.PHASECHK.TRANS64 P1, [R3+URZ+0x8], R0 ;  /* 0x00000800030095a7 */ /* 0x000ea4000802007f */
[----:B--2---:R-:W-:Y:S05]  /*d980*/  @!P1 BRA `(.L_x_63) ;  /* 0xfffffffc00ec9947 */ /* 0x004fea000383ffff */
[----:B------:R-:W-:Y:S05]  /*d990*/  BRA `(.L_x_129) ;  /* 0xffffffcc00ac7947 */ /* 0x000fea000383ffff */
.L_x_80:
[----:B------:R-:W-:Y:S01]  /*d9a0*/  BSSY B1, `(.L_x_130) ;  /* 0x0000006000017945 */ /* 0x000fe20003800000 */
[----:B------:R-:W-:-:S07]  /*d9b0*/  MOV R15, 0xffffffff ;  /* 0xffffffff000f7802 */ /* 0x000fce0000000f00 */
[----:B------:R-:W-:Y:S05]  /*d9c0*/  WARPSYNC.COLLECTIVE R15, `(.L_x_131) ;  /* 0x000000000f0c7348 */ /* 0x000fea0003c00000 */
[----:B------:R-:W-:Y:S02]  /*d9d0*/  ELECT P6, UR62, PT ;  /* 0x00000000003e782f */ /* 0x000fe400038c0000 */
[----:B------:R-:W-:Y:S01]  /*d9e0*/  MOV R14, UR62 ;  /* 0x0000003e000e7c02 */ /* 0x000fe20008000f00 */
[----:B------:R-:W-:Y:S10]  /*d9f0*/  ENDCOLLECTIVE ;  /* 0x000000000000791b */ /* 0x000ff40003800000 */
.L_x_131:
[----:B------:R-:W-:Y:S05]  /*da00*/  BSYNC B1 ;  /* 0x0000000000017941 */ /* 0x000fea0003800000 */
.L_x_130:
[----:B------:R-:W-:Y:S05]  /*da10*/  BRA `(.L_x_132) ;  /* 0xffffffe000d07947 */ /* 0x000fea000383ffff */
.L_x_83:
[----:B-1----:R1:W2:Y:S02]  /*da20*/  SYNCS.PHASECHK.TRANS64.TRYWAIT P2, [R7+URZ+0x28460], R6 ;  /* 0x02846006070075a7 */ /* 0x0022a4000804017f */
[----:B--2---:R-:W-:Y:S05]  /*da30*/  @!P2 NANOSLEEP.SYNCS 0x989680 ;  /* 0x009896800000a95d */ /* 0x004fea0003900000 */
[----:B------:R-:W2:Y:S02]  /*da40*/  @!P2 SYNCS.PHASECHK.TRANS64 P2, [R7+URZ+0x28460], R6 ;  /* 0x028460060700a5a7 */ /* 0x000ea4000804007f */
[----:B--2---:R-:W-:Y:S05]  /*da50*/  @!P2 BRA `(.L_x_83) ;  /* 0xfffffffc00f0a947 */ /* 0x004fea000383ffff */
[----:B------:R-:W-:Y:S05]  /*da60*/  BRA `(.L_x_133) ;  /* 0xffffffe000f07947 */ /* 0x000fea000383ffff */
.L_x_88:
[----:B-1----:R1:W2:Y:S02]  /*da70*/  SYNCS.PHASECHK.TRANS64.TRYWAIT P2, [R7+URZ+0x284b0], R4 ;  /* 0x0284b004070075a7 */ /* 0x0022a4000804017f */
[----:B--2---:R-:W-:Y:S05]  /*da80*/  @!P2 NANOSLEEP.SYNCS 0x989680 ;  /* 0x009896800000a95d */ /* 0x004fea0003900000 */
[----:B------:R-:W2:Y:S02]  /*da90*/  @!P2 SYNCS.PHASECHK.TRANS64 P2, [R7+URZ+0x284b0], R4 ;  /* 0x0284b0040700a5a7 */ /* 0x000ea4000804007f */
[----:B--2---:R-:W-:Y:S05]  /*daa0*/  @!P2 BRA `(.L_x_88) ;  /* 0xfffffffc00f0a947 */ /* 0x004fea000383ffff */
[----:B------:R-:W-:Y:S05]  /*dab0*/  BRA `(.L_x_87) ;  /* 0xffffffe400a87947 */ /* 0x000fea000383ffff */
.L_x_91:
[----:B-1----:R1:W2:Y:S02]  /*dac0*/  SYNCS.PHASECHK.TRANS64.TRYWAIT P2, [R4+URZ+0x28460], R9 ;  /* 0x02846009040075a7 */ /* 0x0022a4000804017f */
[----:B--2---:R-:W-:Y:S05]  /*dad0*/  @!P2 NANOSLEEP.SYNCS 0x989680 ;  /* 0x009896800000a95d */ /* 0x004fea0003900000 */
[----:B------:R-:W2:Y:S02]  /*dae0*/  @!P2 SYNCS.PHASECHK.TRANS64 P2, [R4+URZ+0x28460], R9 ;  /* 0x028460090400a5a7 */ /* 0x000ea4000804007f */
[----:B--2---:R-:W-:Y:S05]  /*daf0*/  @!P2 BRA `(.L_x_91) ;  /* 0xfffffffc00f0a947 */ /* 0x004fea000383ffff */
[----:B------:R-:W-:Y:S05]  /*db00*/  BRA `(.L_x_134) ;  /* 0xffffffe400bc7947 */ /* 0x000fea000383ffff */
.L_x_96:
[----:B------:R-:W-:Y:S01]  /*db10*/  BSSY B1, `(.L_x_135) ;  /* 0x0000006000017945 */ /* 0x000fe20003800000 */
[----:B------:R-:W-:-:S07]  /*db20*/  IMAD.MOV.U32 R15, RZ, RZ, -0x1 ;  /* 0xffffffffff0f7424 */ /* 0x000fce00078e00ff */
[----:B------:R-:W-:Y:S05]  /*db30*/  WARPSYNC.COLLECTIVE R15, `(.L_x_136) ;  /* 0x000000000f0c7348 */ /* 0x000fea0003c00000 */
[----:B------:R-:W-:Y:S02]  /*db40*/  ELECT P6, UR62, PT ;  /* 0x00000000003e782f */ /* 0x000fe400038c0000 */
[----:B------:R-:W-:Y:S01]  /*db50*/  MOV R14, UR62 ;  /* 0x0000003e000e7c02 */ /* 0x000fe20008000f00 */
[----:B------:R-:W-:Y:S10]  /*db60*/  ENDCOLLECTIVE ;  /* 0x000000000000791b */ /* 0x000ff40003800000 */
.L_x_136:
[----:B------:R-:W-:Y:S05]  /*db70*/  BSYNC B1 ;  /* 0x0000000000017941 */ /* 0x000fea0003800000 */
.L_x_135:
[----:B------:R-:W-:Y:S05]  /*db80*/  BRA `(.L_x_137) ;  /* 0xffffffe800f47947 */ /* 0x000fea000383ffff */
.L_x_99:
[----:B-1----:R1:W2:Y:S02]  /*db90*/  SYNCS.PHASECHK.TRANS64.TRYWAIT P4, [R8+URZ+0x28428], R7 ;  /* 0x02842807080075a7 */ /* 0x0022a4000808017f */
[----:B--2---:R-:W-:Y:S05]  /*dba0*/  @!P4 NANOSLEEP.SYNCS 0x989680 ;  /* 0x009896800000c95d */ /* 0x004fea0003900000 */
[----:B------:R-:W2:Y:S02]  /*dbb0*/  @!P4 SYNCS.PHASECHK.TRANS64 P4, [R8+URZ+0x28428], R7 ;  /* 0x028428070800c5a7 */ /* 0x000ea4000808007f */
[----:B--2---:R-:W-:Y:S05]  /*dbc0*/  @!P4 BRA `(.L_x_99) ;  /* 0xfffffffc00f0c947 */ /* 0x004fea000383ffff */
[----:B------:R-:W-:Y:S05]  /*dbd0*/  BRA `(.L_x_138) ;  /* 0xffffffec000c7947 */ /* 0x000fea000383ffff */
.L_x_104:
[----:B-1----:R1:W2:Y:S02]  /*dbe0*/  SYNCS.PHASECHK.TRANS64.TRYWAIT P4, [R4+URZ+0x284b0], R7 ;  /* 0x0284b007040075a7 */ /* 0x0022a4000808017f */
[----:B--2---:R-:W-:Y:S05]  /*dbf0*/  @!P4 NANOSLEEP.SYNCS 0x989680 ;  /* 0x009896800000c95d */ /* 0x004fea0003900000 */
[----:B------:R-:W2:Y:S02]  /*dc00*/  @!P4 SYNCS.PHASECHK.TRANS64 P4, [R4+URZ+0x284b0], R7 ;  /* 0x0284b0070400c5a7 */ /* 0x000ea4000808007f */
[----:B--2---:R-:W-:Y:S05]  /*dc10*/  @!P4 BRA `(.L_x_104) ;  /* 0xfffffffc00f0c947 */ /* 0x004fea000383ffff */
[----:B------:R-:W-:Y:S05]  /*dc20*/  BRA `(.L_x_103) ;  /* 0xffffffec00c47947 */ /* 0x000fea000383ffff */
.L_x_107:
[----:B-1----:R1:W2:Y:S02]  /*dc30*/  SYNCS.PHASECHK.TRANS64.TRYWAIT P3, [R7+URZ+0x28428], R8 ;  /* 0x02842808070075a7 */ /* 0x0022a4000806017f */
[----:B--2---:R-:W-:Y:S05]  /*dc40*/  @!P3 NANOSLEEP.SYNCS 0x989680 ;  /* 0x009896800000b95d */ /* 0x004fea0003900000 */
[----:B------:R-:W2:Y:S02]  /*dc50*/  @!P3 SYNCS.PHASECHK.TRANS64 P3, [R7+URZ+0x28428], R8 ;  /* 0x028428080700b5a7 */ /* 0x000ea4000806007f */
[----:B--2---:R-:W-:Y:S05]  /*dc60*/  @!P3 BRA `(.L_x_107) ;  /* 0xfffffffc00f0b947 */ /* 0x004fea000383ffff */
[----:B------:R-:W-:Y:S05]  /*dc70*/  BRA `(.L_x_139) ;  /* 0xffffffec00dc7947 */ /* 0x000fea000383ffff */
.L_x_113:
[----:B-1----:R1:W2:Y:S02]  /*dc80*/  SYNCS.PHASECHK.TRANS64.TRYWAIT P3, [R7+URZ+0x28428], R8 ;  /* 0x02842808070075a7 */ /* 0x0022a4000806017f */
[----:B--2---:R-:W-:Y:S05]  /*dc90*/  @!P3 NANOSLEEP.SYNCS 0x989680 ;  /* 0x009896800000b95d */ /* 0x004fea0003900000 */
[----:B------:R-:W2:Y:S02]  /*dca0*/  @!P3 SYNCS.PHASECHK.TRANS64 P3, [R7+URZ+0x28428], R8 ;  /* 0x028428080700b5a7 */ /* 0x000ea4000806007f */
[----:B--2---:R-:W-:Y:S05]  /*dcb0*/  @!P3 BRA `(.L_x_113) ;  /* 0xfffffffc00f0b947 */ /* 0x004fea000383ffff */
[----:B------:R-:W-:Y:S05]  /*dcc0*/  BRA `(.L_x_140) ;  /* 0xfffffff000b47947 */ /* 0x000fea000383ffff */
.L_x_118:
[----:B-1----:R1:W2:Y:S02]  /*dcd0*/  SYNCS.PHASECHK.TRANS64.TRYWAIT P3, [R7+URZ+0x28428], R8 ;  /* 0x02842808070075a7 */ /* 0x0022a4000806017f */
[----:B--2---:R-:W-:Y:S05]  /*dce0*/  @!P3 NANOSLEEP.SYNCS 0x989680 ;  /* 0x009896800000b95d */ /* 0x004fea0003900000 */
[----:B------:R-:W2:Y:S02]  /*dcf0*/  @!P3 SYNCS.PHASECHK.TRANS64 P3, [R7+URZ+0x28428], R8 ;  /* 0x028428080700b5a7 */ /* 0x000ea4000806007f */
[----:B--2---:R-:W-:Y:S05]  /*dd00*/  @!P3 BRA `(.L_x_118) ;  /* 0xfffffffc00f0b947 */ /* 0x004fea000383ffff */
[----:B------:R-:W-:Y:S05]  /*dd10*/  BRA `(.L_x_141) ;  /* 0xfffffff400707947 */ /* 0x000fea000383ffff */
        .weak           $__internal_0_$__cuda_sm20_rcp_rn_f32_slowpath
        .type           $__internal_0_$__cuda_sm20_rcp_rn_f32_slowpath,@function
        .size           $__internal_0_$__cuda_sm20_rcp_rn_f32_slowpath,(.L_x_147 - $__internal_0_$__cuda_sm20_rcp_rn_f32_slowpath)
$__internal_0_$__cuda_sm20_rcp_rn_f32_slowpath:
[----:B------:R-:W-:Y:S01]  /*dd20*/  SHF.L.U32 R0, R3, 0x1, RZ ;  /* 0x0000000103007819 */ /* 0x000fe200000006ff */
[----:B------:R-:W-:Y:S03]  /*dd30*/  BSSY B2, `(.L_x_142) ;  /* 0x0000030000027945 */ /* 0x000fe60003800000 */
[----:B------:R-:W-:-:S04]  /*dd40*/  SHF.R.U32.HI R20, RZ, 0x18, R0 ;  /* 0x00000018ff147819 */ /* 0x000fc80000011600 */
[----:B------:R-:W-:-:S13]  /*dd50*/  ISETP.NE.U32.AND P0, PT, R20, RZ, PT ;  /* 0x000000ff1400720c */ /* 0x000fda0003f05070 */
[----:B------:R-:W-:Y:S05]  /*dd60*/  @P0 BRA `(.L_x_143) ;  /* 0x0000000000280947 */ /* 0x000fea0003800000 */
[----:B------:R-:W-:-:S04]  /*dd70*/  SHF.L.U32 R0, R3, 0x1, RZ ;  /* 0x0000000103007819 */ /* 0x000fc800000006ff */
[----:B------:R-:W-:-:S13]  /*dd80*/  ISETP.NE.AND P0, PT, R0, RZ, PT ;  /* 0x000000ff0000720c */ /* 0x000fda0003f05270 */
[----:B------:R-:W-:Y:S01]  /*dd90*/  @P0 FFMA R8, R3, 1.84467440737095516160e+19, RZ ;  /* 0x5f80000003080823 */ /* 0x000fe200000000ff */
[----:B------:R-:W-:Y:S08]  /*dda0*/  @!P0 MUFU.RCP R4, R3 ;  /* 0x0000000300048308 */ /* 0x000ff00000001000 */
[----:B------:R-:W1:Y:S02]  /*ddb0*/  @P0 MUFU.RCP R9, R8 ;  /* 0x0000000800090308 */ /* 0x000e640000001000 */
[----:B-1----:R-:W-:-:S04]  /*ddc0*/  @P0 FFMA R0, R8, R9, -1 ;  /* 0xbf80000008000423 */ /* 0x002fc80000000009 */
[----:B------:R-:W-:-:S04]  /*ddd0*/  @P0 FADD.FTZ R0, -R0, -RZ ;  /* 0x800000ff00000221 */ /* 0x000fc80000010100 */
[----:B------:R-:W-:-:S04]  /*dde0*/  @P0 FFMA R0, R9, R0, R9 ;  /* 0x0000000009000223 */ /* 0x000fc80000000009 */
[----:B------:R-:W-:Y:S01]  /*ddf0*/  @P0 FFMA R4, R0, 1.84467440737095516160e+19, RZ ;  /* 0x5f80000000040823 */ /* 0x000fe200000000ff */
[----:B------:R-:W-:Y:S06]  /*de00*/  BRA `(.L_x_144) ;  /* 0x0000000000887947 */ /* 0x000fec0003800000 */
.L_x_143:
[----:B------:R-:W-:-:S05]  /*de10*/  VIADD R24, R20, 0xffffff03 ;  /* 0xffffff0314187836 */ /* 0x000fca0000000000 */
[----:B------:R-:W-:-:S13]  /*de20*/  ISETP.GT.U32.AND P0, PT, R24, 0x1, PT ;  /* 0x000000011800780c */ /* 0x000fda0003f04070 */
[----:B------:R-:W-:Y:S05]  /*de30*/  @P0 BRA `(.L_x_145) ;  /* 0x0000000000780947 */ /* 0x000fea0003800000 */
[----:B------:R-:W-:Y:S02]  /*de40*/  LOP3.LUT R0, R3, 0x7fffff, RZ, 0xc0, !PT ;  /* 0x007fffff03007812 */ /* 0x000fe400078ec0ff */
[----:B------:R-:W-:Y:S02]  /*de50*/  MOV R15, 0x3 ;  /* 0x00000003000f7802 */ /* 0x000fe40000000f00 */
[----:B------:R-:W-:Y:S02]  /*de60*/  LOP3.LUT R0, R0, 0x3f800000, RZ, 0xfc, !PT ;  /* 0x3f80000000007812 */ /* 0x000fe400078efcff */
[----:B------:R-:W-:Y:S02]  /*de70*/  SHF.L.U32 R15, R15, R24, RZ ;  /* 0x000000180f0f7219 */ /* 0x000fe400000006ff */
[----:B------:R-:W1:Y:S02]  /*de80*/  MUFU.RCP R9, R0 ;  /* 0x0000000000097308 */ /* 0x000e640000001000 */
[----:B-1----:R-:W-:-:S04]  /*de90*/  FFMA R4, R0, R9, -1 ;  /* 0xbf80000000047423 */ /* 0x002fc80000000009 */
[----:B------:R-:W-:-:S04]  /*dea0*/  FADD.FTZ R4, -R4, -RZ ;  /* 0x800000ff04047221 */ /* 0x000fc80000010100 */
[CCC-:B------:R-:W-:Y:S01]  /*deb0*/  FFMA.RM R8, R9.reuse, R4.reuse, R9.reuse ;  /* 0x0000000409087223 */ /* 0x1c0fe20000004009 */
[----:B------:R-:W-:-:S04]  /*dec0*/  FFMA.RP R9, R9, R4, R9 ;  /* 0x0000000409097223 */ /* 0x000fc80000008009 */
[C---:B------:R-:W-:Y:S02]  /*ded0*/  LOP3.LUT R4, R8.reuse, 0x7fffff, RZ, 0xc0, !PT ;  /* 0x007fffff08047812 */ /* 0x040fe400078ec0ff */
[----:B------:R-:W-:Y:S02]  /*dee0*/  FSETP.NEU.FTZ.AND P0, PT, R8, R9, PT ;  /* 0x000000090800720b */ /* 0x000fe40003f1d000 */
[----:B------:R-:W-:Y:S02]  /*def0*/  LOP3.LUT R4, R4, 0x800000, RZ, 0xfc, !PT ;  /* 0x0080000004047812 */ /* 0x000fe400078efcff */
[----:B------:R-:W-:Y:S02]  /*df00*/  SEL R8, RZ, 0xffffffff, !P0 ;  /* 0xffffffffff087807 */ /* 0x000fe40004000000 */
[----:B------:R-:W-:Y:S02]  /*df10*/  LOP3.LUT R15, R15, R4, RZ, 0xc0, !PT ;  /* 0x000000040f0f7212 */ /* 0x000fe400078ec0ff */
[----:B------:R-:W-:-:S02]  /*df20*/  IADD3 R9, -R8, RZ, RZ ;  /* 0x000000ff08097210 */ /* 0x000fc40007ffe1ff */
[-C--:B------:R-:W-:Y:S02]  /*df30*/  SHF.R.U32.HI R15, RZ, R24.reuse, R15 ;  /* 0x00000018ff0f7219 */ /* 0x080fe4000001160f */
[----:B------:R-:W-:Y:S02]  /*df40*/  LOP3.LUT P1, RZ, R9, R24, R4, 0xf8, !PT ;  /* 0x0000001809ff7212 */ /* 0x000fe4000782f804 */
[C---:B------:R-:W-:Y:S02]  /*df50*/  LOP3.LUT P0, RZ, R15.reuse, 0x1, RZ, 0xc0, !PT ;  /* 0x000000010fff7812 */ /* 0x040fe4000780c0ff */
[----:B------:R-:W-:Y:S02]  /*df60*/  LOP3.LUT P2, RZ, R15, 0x2, RZ, 0xc0, !PT ;  /* 0x000000020fff7812 */ /* 0x000fe4000784c0ff */
[----:B------:R-:W-:Y:S02]  /*df70*/  IADD3 R9, R20, -0xfc, RZ ;  /* 0xffffff0414097810 */ /* 0x000fe40007ffe0ff */
[----:B------:R-:W-:-:S02]  /*df80*/  PLOP3.LUT P0, PT, P0, P1, P2, 0xe0, 0x0 ;  /* 0x000000000000781c */ /* 0x000fc40000703c20 */
[----:B------:R-:W-:Y:S02]  /*df90*/  LOP3.LUT P1, RZ, R3, 0x7fffff, RZ, 0xc0, !PT ;  /* 0x007fffff03ff7812 */ /* 0x000fe4000782c0ff */
[----:B------:R-:W-:Y:S02]  /*dfa0*/  SEL R0, RZ, 0x1, !P0 ;  /* 0x00000001ff007807 */ /* 0x000fe40004000000 */
[----:B------:R-:W-:-:S03]  /*dfb0*/  SHF.R.U32.HI R4, RZ, R9, R4 ;  /* 0x00000009ff047219 */ /* 0x000fc60000011604 */
[----:B------:R-:W-:-:S05]  /*dfc0*/  IMAD.MOV R0, RZ, RZ, -R0 ;  /* 0x000000ffff007224 */ /* 0x000fca00078e0a00 */
[----:B------:R-:W-:-:S13]  /*dfd0*/  ISETP.GE.AND P0, PT, R0, RZ, PT ;  /* 0x000000ff0000720c */ /* 0x000fda0003f06270 */
[----:B------:R-:W-:-:S05]  /*dfe0*/  @!P0 IADD3 R4, R4, 0x1, RZ ;  /* 0x0000000104048810 */ /* 0x000fca0007ffe0ff */
[----:B------:R-:W-:-:S05]  /*dff0*/  @!P1 IMAD.SHL.U32 R4, R4, 0x2, RZ ;  /* 0x0000000204049824 */ /* 0x000fca00078e00ff */
[----:B------:R-:W-:Y:S01]  /*e000*/  LOP3.LUT R4, R4, 0x80000000, R3, 0xf8, !PT ;  /* 0x8000000004047812 */ /* 0x000fe200078ef803 */
[----:B------:R-:W-:Y:S06]  /*e010*/  BRA `(.L_x_144) ;  /* 0x0000000000047947 */ /* 0x000fec0003800000 */
.L_x_145:
[----:B------:R1:W2:Y:S02]  /*e020*/  MUFU.RCP R4, R3 ;  /* 0x0000000300047308 */ /* 0x0002a40000001000 */
.L_x_144:
[----:B------:R-:W-:Y:S05]  /*e030*/  BSYNC B2 ;  /* 0x0000000000027941 */ /* 0x000fea0003800000 */
.L_x_142:
[----:B------:R-:W-:Y:S02]  /*e040*/  MOV R8, R12 ;  /* 0x0000000c00087202 */ /* 0x000fe40000000f00 */
[----:B------:R-:W-:-:S04]  /*e050*/  MOV R9, 0x0 ;  /* 0x0000000000097802 */ /* 0x000fc80000000f00 */
[----:B-12---:R-:W-:Y:S05]  /*e060*/  RET.REL.NODEC R8 `(_ZN7cutlass13device_kernelINS_4fmha6kernel28FmhaKernelTmaWarpSpecializedINS1_10collective30FmhaMainloopTmaWarpSpecializedINS_6half_tEffN4cute5tupleIJNS7_1CILi128EEESA_NS9_ILi96EEEEEENS8_IJiNS9_ILi1EEENS8_IJiiEEEEEESF_SF_NS4_14ResidualFusionEJNS2_6OptionILNS2_3TagE0ENS9_ILb1EEEEENSH_ILSI_2ESJ_EEEEENS4_15FmhaFwdEpilogueIS6_fNS8_IJNS9_ILi64EEESB_SA_EEEEENS2_23PersistentTileSchedulerEJSK_SL_EEEEEvNT_6ParamsE) ;  /* 0xffffff1c08e47950 */ /* 0x006fea0003c3ffff */
.L_x_146:
[----:B------:R-:W-:-:S00]  /*e070*/  BRA `(.L_x_146) ;  /* 0xfffffffc00fc7947 */ /* 0x000fc0000383ffff */
[----:B------:R-:W-:-:S00]  /*e080*/  NOP ;  /* 0x0000000000007918 */ /* 0x000fc00000000000 */
[----:B------:R-:W-:-:S00]  /*e090*/  NOP ;  /* 0x0000000000007918 */ /* 0x000fc00000000000 */
[----:B------:R-:W-:-:S00]  /*e0a0*/  NOP ;  /* 0x0000000000007918 */ /* 0x000fc00000000000 */
[----:B------:R-:W-:-:S00]  /*e0b0*/  NOP ;  /* 0x0000000000007918 */ /* 0x000fc00000000000 */
[----:B------:R-:W-:-:S00]  /*e0c0*/  NOP ;  /* 0x0000000000007918 */ /* 0x000fc00000000000 */
[----:B------:R-:W-:-:S00]  /*e0d0*/  NOP ;  /* 0x0000000000007918 */ /* 0x000fc00000000000 */
[----:B------:R-:W-:-:S00]  /*e0e0*/  NOP ;  /* 0x0000000000007918 */ /* 0x000fc00000000000 */
[----:B------:R-:W-:-:S00]  /*e0f0*/  NOP ;  /* 0x0000000000007918 */ /* 0x000fc00000000000 */
.L_x_147:


//--------------------- .nv.global.init           --------------------------
	.section	.nv.global.init,"aw",@progbits
.nv.global.init:
	.type		$str$24,@object
	.size		$str$24,($str$25 - $str$24)
$str$24:
        /*0000*/ 	.byte	0x28, 0x61, 0x64, 0x64, 0x72, 0x65, 0x73, 0x73, 0x20, 0x26, 0x20, 0x6d, 0x61, 0x73, 0x6b, 0x29
        /*0010*/ 	.byte	0x20, 0x3d, 0x3d, 0x20, 0x30, 0x00
	.type		$str$25,@object
	.size		$str$25,(__unnamed_1 - $str$25)
$str$25:
        /*0016*/ 	.byte	0x2f, 0x74, 0x6d, 0x70, 0x2f, 0x63, 0x75, 0x74, 0x6c, 0x61, 0x73, 0x73, 0x5f, 0x73, 0x77, 0x65
        /*0026*/ 	.byte	0x65, 0x70, 0x5f, 0x73, 0x72, 0x63, 0x2f, 0x69, 0x6e, 0x63, 0x6c, 0x75, 0x64, 0x65, 0x2f, 0x63
        /*0036*/ 	.byte	0x75, 0x74, 0x65, 0x2f, 0x70, 0x6f, 0x69, 0x6e, 0x74, 0x65, 0x72, 0x5f, 0x66, 0x6c, 0x61, 0x67
        /*0046*/ 	.byte	0x67, 0x65, 0x64, 0x2e, 0x68, 0x70, 0x70, 0x00
	.type		__unnamed_1,@object
	.size		__unnamed_1,(__unnamed_2 - __unnamed_1)
__unnamed_1:
        /*004e*/ 	.byte	0x61, 0x75, 0x74, 0x6f, 0x20, 0x63, 0x75, 0x74, 0x65, 0x3a, 0x3a, 0x61, 0x73, 0x5f, 0x70, 0x6f
        /* <DEDUP_REMOVED lines=27> */
        /*020e*/ 	.byte	0x3e, 0x3e, 0x3e, 0x3e, 0x3e, 0x5d, 0x00
	.type		__unnamed_2,@object
	.size		__unnamed_2,(.L_1 - __unnamed_2)
__unnamed_2:
        /* <DEDUP_REMOVED lines=29> */
.L_1:


//--------------------- .nv.shared._ZN7cutlass13device_kernelINS_4fmha6kernel28FmhaKernelTmaWarpSpecializedINS1_10collective30FmhaMainloopTmaWarpSpecializedINS_6half_tEffN4cute5tupleIJNS7_1CILi128EEESA_NS9_ILi96EEEEEENS8_IJiNS9_ILi1EEENS8_IJiiEEEEEESF_SF_NS4_14ResidualFusionEJNS2_6OptionILNS2_3TagE0ENS9_ILb1EEEEENSH_ILSI_2ESJ_EEEEENS4_15FmhaFwdEpilogueIS6_fNS8_IJNS9_ILi64EEESB_SA_EEEEENS2_23PersistentTileSchedulerEJSK_SL_EEEEEvNT_6ParamsE --------------------------
	.section	.nv.shared._ZN7cutlass13device_kernelINS_4fmha6kernel28FmhaKernelTmaWarpSpecializedINS1_10collective30FmhaMainloopTmaWarpSpecializedINS_6half_tEffN4cute5tupleIJNS7_1CILi128EEESA_NS9_ILi96EEEEEENS8_IJiNS9_ILi1EEENS8_IJiiEEEEEESF_SF_NS4_14ResidualFusionEJNS2_6OptionILNS2_3TagE0ENS9_ILb1EEEEENSH_ILSI_2ESJ_EEEEENS4_15FmhaFwdEpilogueIS6_fNS8_IJNS9_ILi64EEESB_SA_EEEEENS2_23PersistentTileSchedulerEJSK_SL_EEEEEvNT_6ParamsE,"aw",@nobits
	.sectionflags	@""
	.align	16
	.zero		1024


//--------------------- .nv.shared.reserved.0     --------------------------
	.section	.nv.shared.reserved.0,"aw",@nobits
	.weak		__nv_reservedSMEM_offset_0_alias
	.size		__nv_reservedSMEM_offset_0_alias, 0, 0
	.other		__nv_reservedSMEM_offset_0_alias,@"STO_CUDA_RESERVED_SHARED STV_DEFAULT"
__nv_reservedSMEM_offset_0_alias:
	.zero		0


//--------------------- .nv.global                --------------------------
	.section	.nv.global,"aw",@nobits
.nv.global:
	.type		_ZN39_INTERNAL_77fa5ec2_4_k_cu_17886993_35684cute1_E,@object
	.size		_ZN39_INTERNAL_77fa5ec2_4_k_cu_17886993_35684cute1_E,(_ZN39_INTERNAL_77fa5ec2_4_k_cu_17886993_35684cuda3std3__45__cpo6cbeginE - _ZN39_INTERNAL_77fa5ec2_4_k_cu_17886993_35684cute1_E)
_ZN39_INTERNAL_77fa5ec2_4_k_cu_17886993_35684cute1_E:
	.zero		1
	.type		_ZN39_INTERNAL_77fa5ec2_4_k_cu_17886993_35684cuda3std3__45__cpo6cbeginE,@object
	.size		_ZN39_INTERNAL_77fa5ec2_4_k_cu_17886993_35684cuda3std3__45__cpo6cbeginE,(_ZN39_INTERNAL_77fa5ec2_4_k_cu_17886993_35684cuda3std3__48in_placeE - _ZN39_INTERNAL_77fa5ec2_4_k_cu_17886993_35684cuda3std3__45__cpo6cbeginE)
_ZN39_INTERNAL_77fa5ec2_4_k_cu_17886993_35684cuda3std3__45__cpo6cbeginE:
	.zero		1
	.type		_ZN39_INTERNAL_77fa5ec2_4_k_cu_17886993_35684cuda3std3__48in_placeE,@object
	.size		_ZN39_INTERNAL_77fa5ec2_4_k_cu_17886993_35684cuda3std3__48in_placeE,(_ZN39_INTERNAL_77fa5ec2_4_k_cu_17886993_35684cuda3std6ranges3__45__cpo9iter_moveE - _ZN39_INTERNAL_77fa5ec2_4_k_cu_17886993_35684cuda3std3__48in_placeE)
_ZN39_INTERNAL_77fa5ec2_4_k_cu_17886993_35684cuda3std3__48in_placeE:
	.zero		1
	.type		_ZN39_INTERNAL_77fa5ec2_4_k_cu_17886993_35684cuda3std6ranges3__45__cpo9iter_moveE,@object
	.size		_ZN39_INTERNAL_77fa5ec2_4_k_cu_17886993_35684cuda3std6ranges3__45__cpo9iter_moveE,(_ZN39_INTERNAL_77fa5ec2_4_k_cu_17886993_35684cuda3std3__45__cpo5beginE - _ZN39_INTERNAL_77fa5ec2_4_k_cu_17886993_35684cuda3std6ranges3__45__cpo9iter_moveE)
_ZN39_INTERNAL_77fa5ec2_4_k_cu_17886993_35684cuda3std6ranges3__45__cpo9iter_moveE:
	.zero		1
	.type		_ZN39_INTERNAL_77fa5ec2_4_k_cu_17886993_35684cuda3std3__45__cpo5beginE,@object
	.size		_ZN39_INTERNAL_77fa5ec2_4_k_cu_17886993_35684cuda3std3__45__cpo5beginE,(_ZN39_INTERNAL_77fa5ec2_4_k_cu_17886993_35684cuda3std3__441_GLOBAL__N__77fa5ec2_4_k_cu_17886993_35686ignoreE - _ZN39_INTERNAL_77fa5ec2_4_k_cu_17886993_35684cuda3std3__45__cpo5beginE)
_ZN39_INTERNAL_77fa5ec2_4_k_cu_17886993_35684cuda3std3__45__cpo5beginE:
	.zero		1
	.type		_ZN39_INTERNAL_77fa5ec2_4_k_cu_17886993_35684cuda3std3__441_GLOBAL__N__77fa5ec2_4_k_cu_17886993_35686ignoreE,@object
	.size		_ZN39_INTERNAL_77fa5ec2_4_k_cu_17886993_35684cuda3std3__441_GLOBAL__N__77fa5ec2_4_k_cu_17886993_35686ignoreE,(_ZN39_INTERNAL_77fa5ec2_4_k_cu_17886993_35684cute7productE - _ZN39_INTERNAL_77fa5ec2_4_k_cu_17886993_35684cuda3std3__441_GLOBAL__N__77fa5ec2_4_k_cu_17886993_35686ignoreE)
_ZN39_INTERNAL_77fa5ec2_4_k_cu_17886993_35684cuda3std3__441_GLOBAL__N__77fa5ec2_4_k_cu_17886993_35686ignoreE:
	.zero		1
	.type		_ZN39_INTERNAL_77fa5ec2_4_k_cu_17886993_35684cute7productE,@object
	.size		_ZN39_INTERNAL_77fa5ec2_4_k_cu_17886993_35684cute7productE,(_ZN39_INTERNAL_77fa5ec2_4_k_cu_17886993_35684cuda3std3__45__cpo3endE - _ZN39_INTERNAL_77fa5ec2_4_k_cu_17886993_35684cute7productE)
_ZN39_INTERNAL_77fa5ec2_4_k_cu_17886993_35684cute7productE:
	.zero		1
	.type		_ZN39_INTERNAL_77fa5ec2_4_k_cu_17886993_35684cuda3std3__45__cpo3endE,@object
	.size		_ZN39_INTERNAL_77fa5ec2_4_k_cu_17886993_35684cuda3std3__45__cpo3endE,(_ZN39_INTERNAL_77fa5ec2_4_k_cu_17886993_35684cuda3std3__419piecewise_constructE - _ZN39_INTERNAL_77fa5ec2_4_k_cu_17886993_35684cuda3std3__45__cpo3endE)
_ZN39_INTERNAL_77fa5ec2_4_k_cu_17886993_35684cuda3std3__45__cpo3endE:
	.zero		1
	.type		_ZN39_INTERNAL_77fa5ec2_4_k_cu_17886993_35684cuda3std3__419piecewise_constructE,@object
	.size		_ZN39_INTERNAL_77fa5ec2_4_k_cu_17886993_35684cuda3std3__419piecewise_constructE,(_ZN39_INTERNAL_77fa5ec2_4_k_cu_17886993_35684cuda3std3__45__cpo4cendE - _ZN39_INTERNAL_77fa5ec2_4_k_cu_17886993_35684cuda3std3__419piecewise_constructE)
_ZN39_INTERNAL_77fa5ec2_4_k_cu_17886993_35684cuda3std3__419piecewise_constructE:
	.zero		1
	.type		_ZN39_INTERNAL_77fa5ec2_4_k_cu_17886993_35684cuda3std3__45__cpo4cendE,@object
	.size		_ZN39_INTERNAL_77fa5ec2_4_k_cu_17886993_35684cuda3std3__45__cpo4cendE,(_ZN39_INTERNAL_77fa5ec2_4_k_cu_17886993_35684cuda3std6ranges3__45__cpo4swapE - _ZN39_INTERNAL_77fa5ec2_4_k_cu_17886993_35684cuda3std3__45__cpo4cendE)
_ZN39_INTERNAL_77fa5ec2_4_k_cu_17886993_35684cuda3std3__45__cpo4cendE:
	.zero		1
	.type		_ZN39_INTERNAL_77fa5ec2_4_k_cu_17886993_35684cuda3std6ranges3__45__cpo4swapE,@object
	.size		_ZN39_INTERNAL_77fa5ec2_4_k_cu_17886993_35684cuda3std6ranges3__45__cpo4swapE,(.L_9 - _ZN39_INTERNAL_77fa5ec2_4_k_cu_17886993_35684cuda3std6ranges3__45__cpo4swapE)
_ZN39_INTERNAL_77fa5ec2_4_k_cu_17886993_35684cuda3std6ranges3__45__cpo4swapE:
	.zero		1
.L_9:


//--------------------- .nv.constant0._ZN7cutlass13device_kernelINS_4fmha6kernel28FmhaKernelTmaWarpSpecializedINS1_10collective30FmhaMainloopTmaWarpSpecializedINS_6half_tEffN4cute5tupleIJNS7_1CILi128EEESA_NS9_ILi96EEEEEENS8_IJiNS9_ILi1EEENS8_IJiiEEEEEESF_SF_NS4_14ResidualFusionEJNS2_6OptionILNS2_3TagE0ENS9_ILb1EEEEENSH_ILSI_2ESJ_EEEEENS4_15FmhaFwdEpilogueIS6_fNS8_IJNS9_ILi64EEESB_SA_EEEEENS2_23PersistentTileSchedulerEJSK_SL_EEEEEvNT_6ParamsE --------------------------
	.section	.nv.constant0._ZN7cutlass13device_kernelINS_4fmha6kernel28FmhaKernelTmaWarpSpecializedINS1_10collective30FmhaMainloopTmaWarpSpecializedINS_6half_tEffN4cute5tupleIJNS7_1CILi128EEESA_NS9_ILi96EEEEEENS8_IJiNS9_ILi1EEENS8_IJiiEEEEEESF_SF_NS4_14ResidualFusionEJNS2_6OptionILNS2_3TagE0ENS9_ILb1EEEEENSH_ILSI_2ESJ_EEEEENS4_15FmhaFwdEpilogueIS6_fNS8_IJNS9_ILi64EEESB_SA_EEEEENS2_23PersistentTileSchedulerEJSK_SL_EEEEEvNT_6ParamsE,"a",@progbits
	.sectionflags	@""
	.align	4
.nv.constant0._ZN7cutlass13device_kernelINS_4fmha6kernel28FmhaKernelTmaWarpSpecializedINS1_10collective30FmhaMainloopTmaWarpSpecializedINS_6half_tEffN4cute5tupleIJNS7_1CILi128EEESA_NS9_ILi96EEEEEENS8_IJiNS9_ILi1EEENS8_IJiiEEEEEESF_SF_NS4_14ResidualFusionEJNS2_6OptionILNS2_3TagE0ENS9_ILb1EEEEENSH_ILSI_2ESJ_EEEEENS4_15FmhaFwdEpilogueIS6_fNS8_IJNS9_ILi64EEESB_SA_EEEEENS2_23PersistentTileSchedulerEJSK_SL_EEEEEvNT_6ParamsE:
	.zero		2688


//--------------------- SYMBOLS --------------------------

	.type		.nv.reservedSmem.offset0,@object
	.size		.nv.reservedSmem.offset0,0x4
	.type		__assertfail,@function
